//
// Generated by NVIDIA NVVM Compiler
//
// Compiler Build ID: CL-36424714
// Cuda compilation tools, release 13.0, V13.0.88
// Based on NVVM 20.0.0
//

.version 9.0
.target sm_100
.address_size 64

	// .globl	_Z6mmul_dPfiiS_iS_
// _ZZ14matrixMultiplyPfS_S_iiiiiiE4ds_M has been demoted
// _ZZ14matrixMultiplyPfS_S_iiiiiiE4ds_N has been demoted

.visible .entry _Z6mmul_dPfiiS_iS_(
	.param .u64 .ptr .align 1 _Z6mmul_dPfiiS_iS__param_0,
	.param .u32 _Z6mmul_dPfiiS_iS__param_1,
	.param .u32 _Z6mmul_dPfiiS_iS__param_2,
	.param .u64 .ptr .align 1 _Z6mmul_dPfiiS_iS__param_3,
	.param .u32 _Z6mmul_dPfiiS_iS__param_4,
	.param .u64 .ptr .align 1 _Z6mmul_dPfiiS_iS__param_5
)
{
	.reg .pred 	%p<20>;
	.reg .b32 	%r<113>;
	.reg .b32 	%f<67>;
	.reg .b64 	%rd<82>;

	ld.param.u64 	%rd12, [_Z6mmul_dPfiiS_iS__param_0];
	ld.param.u32 	%r61, [_Z6mmul_dPfiiS_iS__param_1];
	ld.param.u32 	%r62, [_Z6mmul_dPfiiS_iS__param_2];
	ld.param.u64 	%rd13, [_Z6mmul_dPfiiS_iS__param_3];
	ld.param.u32 	%r63, [_Z6mmul_dPfiiS_iS__param_4];
	ld.param.u64 	%rd14, [_Z6mmul_dPfiiS_iS__param_5];
	cvta.to.global.u64 	%rd1, %rd13;
	cvta.to.global.u64 	%rd2, %rd12;
	cvta.to.global.u64 	%rd3, %rd14;
	min.s32 	%r64, %r61, %r63;
	setp.lt.s32 	%p1, %r64, 1;
	@%p1 bra 	$L__BB0_30;
	setp.lt.s32 	%p2, %r62, 1;
	@%p2 bra 	$L__BB0_17;
	and.b32  	%r1, %r62, 7;
	and.b32  	%r2, %r62, 3;
	and.b32  	%r3, %r62, 2147483640;
	and.b32  	%r4, %r62, 1;
	neg.s32 	%r5, %r3;
	shl.b32 	%r6, %r63, 3;
	shl.b32 	%r7, %r63, 1;
	mul.lo.s32 	%r8, %r63, 3;
	shl.b32 	%r9, %r63, 2;
	mul.lo.s32 	%r10, %r63, 5;
	mul.lo.s32 	%r11, %r63, 6;
	mul.lo.s32 	%r12, %r63, 7;
	mul.wide.u32 	%rd4, %r6, 4;
	mov.b32 	%r95, 0;
$L__BB0_3:
	mul.lo.s32 	%r78, %r95, %r61;
	mul.lo.s32 	%r14, %r95, %r63;
	cvt.u64.u32 	%rd5, %r78;
	mul.wide.u32 	%rd33, %r78, 4;
	add.s64 	%rd34, %rd2, %rd33;
	add.s64 	%rd6, %rd34, 16;
	mov.b32 	%r96, 0;
$L__BB0_4:
	setp.lt.u32 	%p11, %r62, 8;
	mov.b32 	%r106, 0;
	mov.f32 	%f66, 0f00000000;
	@%p11 bra 	$L__BB0_7;
	add.s32 	%r103, %r63, %r96;
	add.s32 	%r102, %r7, %r96;
	add.s32 	%r101, %r8, %r96;
	add.s32 	%r100, %r9, %r96;
	add.s32 	%r99, %r10, %r96;
	add.s32 	%r98, %r11, %r96;
	add.s32 	%r97, %r12, %r96;
	mul.wide.u32 	%rd35, %r96, 4;
	add.s64 	%rd81, %rd1, %rd35;
	mov.f32 	%f66, 0f00000000;
	mov.u64 	%rd80, %rd6;
	mov.u32 	%r104, %r5;
$L__BB0_6:
	.pragma "nounroll";
	ld.global.f32 	%f16, [%rd80+-16];
	ld.global.f32 	%f17, [%rd81];
	fma.rn.f32 	%f18, %f16, %f17, %f66;
	ld.global.f32 	%f19, [%rd80+-12];
	mul.wide.u32 	%rd36, %r103, 4;
	add.s64 	%rd37, %rd1, %rd36;
	ld.global.f32 	%f20, [%rd37];
	fma.rn.f32 	%f21, %f19, %f20, %f18;
	ld.global.f32 	%f22, [%rd80+-8];
	mul.wide.u32 	%rd38, %r102, 4;
	add.s64 	%rd39, %rd1, %rd38;
	ld.global.f32 	%f23, [%rd39];
	fma.rn.f32 	%f24, %f22, %f23, %f21;
	ld.global.f32 	%f25, [%rd80+-4];
	mul.wide.u32 	%rd40, %r101, 4;
	add.s64 	%rd41, %rd1, %rd40;
	ld.global.f32 	%f26, [%rd41];
	fma.rn.f32 	%f27, %f25, %f26, %f24;
	ld.global.f32 	%f28, [%rd80];
	mul.wide.u32 	%rd42, %r100, 4;
	add.s64 	%rd43, %rd1, %rd42;
	ld.global.f32 	%f29, [%rd43];
	fma.rn.f32 	%f30, %f28, %f29, %f27;
	ld.global.f32 	%f31, [%rd80+4];
	mul.wide.u32 	%rd44, %r99, 4;
	add.s64 	%rd45, %rd1, %rd44;
	ld.global.f32 	%f32, [%rd45];
	fma.rn.f32 	%f33, %f31, %f32, %f30;
	ld.global.f32 	%f34, [%rd80+8];
	mul.wide.u32 	%rd46, %r98, 4;
	add.s64 	%rd47, %rd1, %rd46;
	ld.global.f32 	%f35, [%rd47];
	fma.rn.f32 	%f36, %f34, %f35, %f33;
	ld.global.f32 	%f37, [%rd80+12];
	mul.wide.u32 	%rd48, %r97, 4;
	add.s64 	%rd49, %rd1, %rd48;
	ld.global.f32 	%f38, [%rd49];
	fma.rn.f32 	%f66, %f37, %f38, %f36;
	add.s32 	%r104, %r104, 8;
	add.s32 	%r103, %r103, %r6;
	add.s32 	%r102, %r102, %r6;
	add.s32 	%r101, %r101, %r6;
	add.s32 	%r100, %r100, %r6;
	add.s32 	%r99, %r99, %r6;
	add.s32 	%r98, %r98, %r6;
	add.s32 	%r97, %r97, %r6;
	add.s64 	%rd81, %rd81, %rd4;
	add.s64 	%rd80, %rd80, 32;
	setp.ne.s32 	%p12, %r104, 0;
	mov.u32 	%r106, %r3;
	@%p12 bra 	$L__BB0_6;
$L__BB0_7:
	setp.eq.s32 	%p13, %r1, 0;
	@%p13 bra 	$L__BB0_15;
	add.s32 	%r80, %r1, -1;
	setp.lt.u32 	%p14, %r80, 3;
	@%p14 bra 	$L__BB0_10;
	cvt.u32.u64 	%r81, %rd5;
	add.s32 	%r82, %r106, %r81;
	mul.wide.u32 	%rd50, %r82, 4;
	add.s64 	%rd51, %rd2, %rd50;
	ld.global.f32 	%f40, [%rd51];
	mad.lo.s32 	%r83, %r106, %r63, %r96;
	mul.wide.u32 	%rd52, %r83, 4;
	add.s64 	%rd53, %rd1, %rd52;
	ld.global.f32 	%f41, [%rd53];
	fma.rn.f32 	%f42, %f40, %f41, %f66;
	cvt.u64.u32 	%rd54, %r106;
	add.s64 	%rd55, %rd54, %rd5;
	shl.b64 	%rd56, %rd55, 2;
	add.s64 	%rd57, %rd2, %rd56;
	ld.global.f32 	%f43, [%rd57+4];
	add.s32 	%r84, %r83, %r63;
	mul.wide.u32 	%rd58, %r84, 4;
	add.s64 	%rd59, %rd1, %rd58;
	ld.global.f32 	%f44, [%rd59];
	fma.rn.f32 	%f45, %f43, %f44, %f42;
	ld.global.f32 	%f46, [%rd57+8];
	add.s32 	%r85, %r84, %r63;
	mul.wide.u32 	%rd60, %r85, 4;
	add.s64 	%rd61, %rd1, %rd60;
	ld.global.f32 	%f47, [%rd61];
	fma.rn.f32 	%f48, %f46, %f47, %f45;
	ld.global.f32 	%f49, [%rd57+12];
	add.s32 	%r86, %r85, %r63;
	mul.wide.u32 	%rd62, %r86, 4;
	add.s64 	%rd63, %rd1, %rd62;
	ld.global.f32 	%f50, [%rd63];
	fma.rn.f32 	%f66, %f49, %f50, %f48;
	add.s32 	%r106, %r106, 4;
$L__BB0_10:
	setp.eq.s32 	%p15, %r2, 0;
	@%p15 bra 	$L__BB0_15;
	setp.eq.s32 	%p16, %r2, 1;
	@%p16 bra 	$L__BB0_13;
	cvt.u32.u64 	%r87, %rd5;
	add.s32 	%r88, %r106, %r87;
	mul.wide.u32 	%rd64, %r88, 4;
	add.s64 	%rd65, %rd2, %rd64;
	ld.global.f32 	%f52, [%rd65];
	mad.lo.s32 	%r89, %r106, %r63, %r96;
	mul.wide.u32 	%rd66, %r89, 4;
	add.s64 	%rd67, %rd1, %rd66;
	ld.global.f32 	%f53, [%rd67];
	fma.rn.f32 	%f54, %f52, %f53, %f66;
	cvt.u64.u32 	%rd68, %r106;
	add.s64 	%rd69, %rd68, %rd5;
	shl.b64 	%rd70, %rd69, 2;
	add.s64 	%rd71, %rd2, %rd70;
	ld.global.f32 	%f55, [%rd71+4];
	add.s32 	%r90, %r89, %r63;
	mul.wide.u32 	%rd72, %r90, 4;
	add.s64 	%rd73, %rd1, %rd72;
	ld.global.f32 	%f56, [%rd73];
	fma.rn.f32 	%f66, %f55, %f56, %f54;
	add.s32 	%r106, %r106, 2;
$L__BB0_13:
	setp.eq.s32 	%p17, %r4, 0;
	@%p17 bra 	$L__BB0_15;
	cvt.u32.u64 	%r91, %rd5;
	add.s32 	%r92, %r106, %r91;
	mul.wide.u32 	%rd74, %r92, 4;
	add.s64 	%rd75, %rd2, %rd74;
	ld.global.f32 	%f57, [%rd75];
	mad.lo.s32 	%r93, %r106, %r63, %r96;
	mul.wide.u32 	%rd76, %r93, 4;
	add.s64 	%rd77, %rd1, %rd76;
	ld.global.f32 	%f58, [%rd77];
	fma.rn.f32 	%f66, %f57, %f58, %f66;
$L__BB0_15:
	add.s32 	%r94, %r96, %r14;
	mul.wide.u32 	%rd78, %r94, 4;
	add.s64 	%rd79, %rd3, %rd78;
	st.global.f32 	[%rd79], %f66;
	add.s32 	%r96, %r96, 1;
	setp.ne.s32 	%p18, %r96, %r63;
	@%p18 bra 	$L__BB0_4;
	add.s32 	%r95, %r95, 1;
	setp.eq.s32 	%p19, %r95, %r61;
	@%p19 bra 	$L__BB0_30;
	bra.uni 	$L__BB0_3;
$L__BB0_17:
	and.b32  	%r46, %r63, 7;
	add.s32 	%r47, %r46, -1;
	and.b32  	%r48, %r63, 3;
	and.b32  	%r49, %r63, 2147483640;
	and.b32  	%r50, %r63, 1;
	mov.b32 	%r108, 0;
$L__BB0_18:
	setp.lt.u32 	%p3, %r63, 8;
	mul.lo.s32 	%r52, %r108, %r63;
	mov.b32 	%r111, 0;
	@%p3 bra 	$L__BB0_21;
	mov.b32 	%r109, 0;
$L__BB0_20:
	.pragma "nounroll";
	add.s32 	%r68, %r109, %r52;
	mul.wide.u32 	%rd15, %r68, 4;
	add.s64 	%rd16, %rd3, %rd15;
	mov.b32 	%r69, 0;
	st.global.u32 	[%rd16], %r69;
	st.global.u32 	[%rd16+4], %r69;
	st.global.u32 	[%rd16+8], %r69;
	st.global.u32 	[%rd16+12], %r69;
	st.global.u32 	[%rd16+16], %r69;
	st.global.u32 	[%rd16+20], %r69;
	st.global.u32 	[%rd16+24], %r69;
	st.global.u32 	[%rd16+28], %r69;
	add.s32 	%r109, %r109, 8;
	setp.ne.s32 	%p4, %r109, %r49;
	mov.u32 	%r111, %r49;
	@%p4 bra 	$L__BB0_20;
$L__BB0_21:
	setp.eq.s32 	%p5, %r46, 0;
	@%p5 bra 	$L__BB0_29;
	setp.lt.u32 	%p6, %r47, 3;
	@%p6 bra 	$L__BB0_24;
	add.s32 	%r70, %r111, %r52;
	mul.wide.u32 	%rd17, %r70, 4;
	add.s64 	%rd18, %rd3, %rd17;
	mov.b32 	%r71, 0;
	st.global.u32 	[%rd18], %r71;
	cvt.u64.u32 	%rd19, %r52;
	cvt.u64.u32 	%rd20, %r111;
	add.s64 	%rd21, %rd20, %rd19;
	shl.b64 	%rd22, %rd21, 2;
	add.s64 	%rd23, %rd3, %rd22;
	st.global.u32 	[%rd23+4], %r71;
	st.global.u32 	[%rd23+8], %r71;
	st.global.u32 	[%rd23+12], %r71;
	add.s32 	%r111, %r111, 4;
$L__BB0_24:
	setp.eq.s32 	%p7, %r48, 0;
	@%p7 bra 	$L__BB0_29;
	setp.eq.s32 	%p8, %r48, 1;
	@%p8 bra 	$L__BB0_27;
	add.s32 	%r72, %r111, %r52;
	mul.wide.u32 	%rd24, %r72, 4;
	add.s64 	%rd25, %rd3, %rd24;
	mov.b32 	%r73, 0;
	st.global.u32 	[%rd25], %r73;
	cvt.u64.u32 	%rd26, %r52;
	cvt.u64.u32 	%rd27, %r111;
	add.s64 	%rd28, %rd27, %rd26;
	shl.b64 	%rd29, %rd28, 2;
	add.s64 	%rd30, %rd3, %rd29;
	st.global.u32 	[%rd30+4], %r73;
	add.s32 	%r111, %r111, 2;
$L__BB0_27:
	setp.eq.s32 	%p9, %r50, 0;
	@%p9 bra 	$L__BB0_29;
	add.s32 	%r74, %r111, %r52;
	mul.wide.u32 	%rd31, %r74, 4;
	add.s64 	%rd32, %rd3, %rd31;
	mov.b32 	%r75, 0;
	st.global.u32 	[%rd32], %r75;
$L__BB0_29:
	add.s32 	%r108, %r108, 1;
	setp.ne.s32 	%p10, %r108, %r61;
	@%p10 bra 	$L__BB0_18;
$L__BB0_30:
	ret;

}
	// .globl	_Z13mmul_d_threadPfiiS_iS_
.visible .entry _Z13mmul_d_threadPfiiS_iS_(
	.param .u64 .ptr .align 1 _Z13mmul_d_threadPfiiS_iS__param_0,
	.param .u32 _Z13mmul_d_threadPfiiS_iS__param_1,
	.param .u32 _Z13mmul_d_threadPfiiS_iS__param_2,
	.param .u64 .ptr .align 1 _Z13mmul_d_threadPfiiS_iS__param_3,
	.param .u32 _Z13mmul_d_threadPfiiS_iS__param_4,
	.param .u64 .ptr .align 1 _Z13mmul_d_threadPfiiS_iS__param_5
)
{
	.reg .pred 	%p<19>;
	.reg .b32 	%r<105>;
	.reg .b32 	%f<67>;
	.reg .b64 	%rd<59>;

	ld.param.u64 	%rd7, [_Z13mmul_d_threadPfiiS_iS__param_0];
	ld.param.u32 	%r55, [_Z13mmul_d_threadPfiiS_iS__param_1];
	ld.param.u32 	%r56, [_Z13mmul_d_threadPfiiS_iS__param_2];
	ld.param.u64 	%rd8, [_Z13mmul_d_threadPfiiS_iS__param_3];
	ld.param.u32 	%r57, [_Z13mmul_d_threadPfiiS_iS__param_4];
	ld.param.u64 	%rd9, [_Z13mmul_d_threadPfiiS_iS__param_5];
	cvta.to.global.u64 	%rd1, %rd8;
	cvta.to.global.u64 	%rd2, %rd7;
	cvta.to.global.u64 	%rd3, %rd9;
	setp.lt.s32 	%p1, %r57, 1;
	@%p1 bra 	$L__BB1_26;
	mov.u32 	%r58, %tid.x;
	mov.u32 	%r59, %ntid.x;
	mov.u32 	%r60, %ctaid.x;
	mad.lo.s32 	%r61, %r60, %r59, %r58;
	setp.lt.s32 	%p2, %r56, 1;
	mul.lo.s32 	%r1, %r55, %r61;
	mul.lo.s32 	%r2, %r57, %r61;
	@%p2 bra 	$L__BB1_15;
	and.b32  	%r3, %r56, 7;
	and.b32  	%r4, %r56, 3;
	and.b32  	%r5, %r56, 2147483640;
	and.b32  	%r6, %r56, 1;
	neg.s32 	%r7, %r5;
	shl.b32 	%r8, %r57, 3;
	mul.lo.s32 	%r9, %r57, 3;
	shl.b32 	%r10, %r57, 2;
	mul.lo.s32 	%r11, %r57, 6;
	mul.lo.s32 	%r12, %r57, 7;
	mov.b32 	%r88, 0;
	mul.wide.u32 	%rd35, %r8, 4;
$L__BB1_3:
	setp.lt.u32 	%p11, %r56, 8;
	mov.b32 	%r99, 0;
	mov.f32 	%f66, 0f00000000;
	@%p11 bra 	$L__BB1_6;
	add.s32 	%r96, %r57, %r88;
	shl.b32 	%r75, %r57, 1;
	add.s32 	%r95, %r75, %r88;
	add.s32 	%r94, %r9, %r88;
	add.s32 	%r93, %r10, %r88;
	mad.lo.s32 	%r92, %r57, 5, %r88;
	add.s32 	%r91, %r11, %r88;
	add.s32 	%r90, %r12, %r88;
	mul.wide.u32 	%rd18, %r88, 4;
	add.s64 	%rd58, %rd1, %rd18;
	mov.f32 	%f66, 0f00000000;
	mov.u32 	%r89, %r1;
	mov.u32 	%r97, %r7;
$L__BB1_5:
	.pragma "nounroll";
	mul.wide.s32 	%rd19, %r89, 4;
	add.s64 	%rd20, %rd2, %rd19;
	ld.global.f32 	%f16, [%rd20];
	ld.global.f32 	%f17, [%rd58];
	fma.rn.f32 	%f18, %f16, %f17, %f66;
	ld.global.f32 	%f19, [%rd20+4];
	mul.wide.u32 	%rd21, %r96, 4;
	add.s64 	%rd22, %rd1, %rd21;
	ld.global.f32 	%f20, [%rd22];
	fma.rn.f32 	%f21, %f19, %f20, %f18;
	ld.global.f32 	%f22, [%rd20+8];
	mul.wide.u32 	%rd23, %r95, 4;
	add.s64 	%rd24, %rd1, %rd23;
	ld.global.f32 	%f23, [%rd24];
	fma.rn.f32 	%f24, %f22, %f23, %f21;
	ld.global.f32 	%f25, [%rd20+12];
	mul.wide.u32 	%rd25, %r94, 4;
	add.s64 	%rd26, %rd1, %rd25;
	ld.global.f32 	%f26, [%rd26];
	fma.rn.f32 	%f27, %f25, %f26, %f24;
	ld.global.f32 	%f28, [%rd20+16];
	mul.wide.u32 	%rd27, %r93, 4;
	add.s64 	%rd28, %rd1, %rd27;
	ld.global.f32 	%f29, [%rd28];
	fma.rn.f32 	%f30, %f28, %f29, %f27;
	ld.global.f32 	%f31, [%rd20+20];
	mul.wide.u32 	%rd29, %r92, 4;
	add.s64 	%rd30, %rd1, %rd29;
	ld.global.f32 	%f32, [%rd30];
	fma.rn.f32 	%f33, %f31, %f32, %f30;
	ld.global.f32 	%f34, [%rd20+24];
	mul.wide.u32 	%rd31, %r91, 4;
	add.s64 	%rd32, %rd1, %rd31;
	ld.global.f32 	%f35, [%rd32];
	fma.rn.f32 	%f36, %f34, %f35, %f33;
	ld.global.f32 	%f37, [%rd20+28];
	mul.wide.u32 	%rd33, %r90, 4;
	add.s64 	%rd34, %rd1, %rd33;
	ld.global.f32 	%f38, [%rd34];
	fma.rn.f32 	%f66, %f37, %f38, %f36;
	add.s32 	%r97, %r97, 8;
	add.s32 	%r96, %r96, %r8;
	add.s32 	%r95, %r95, %r8;
	add.s32 	%r94, %r94, %r8;
	add.s32 	%r93, %r93, %r8;
	add.s32 	%r92, %r92, %r8;
	add.s32 	%r91, %r91, %r8;
	add.s32 	%r90, %r90, %r8;
	add.s64 	%rd58, %rd58, %rd35;
	add.s32 	%r89, %r89, 8;
	setp.ne.s32 	%p12, %r97, 0;
	mov.u32 	%r99, %r5;
	@%p12 bra 	$L__BB1_5;
$L__BB1_6:
	setp.eq.s32 	%p13, %r3, 0;
	@%p13 bra 	$L__BB1_14;
	add.s32 	%r76, %r3, -1;
	setp.lt.u32 	%p14, %r76, 3;
	@%p14 bra 	$L__BB1_9;
	add.s32 	%r77, %r99, %r1;
	mul.wide.s32 	%rd36, %r77, 4;
	add.s64 	%rd37, %rd2, %rd36;
	ld.global.f32 	%f40, [%rd37];
	mad.lo.s32 	%r78, %r99, %r57, %r88;
	mul.wide.u32 	%rd38, %r78, 4;
	add.s64 	%rd39, %rd1, %rd38;
	ld.global.f32 	%f41, [%rd39];
	fma.rn.f32 	%f42, %f40, %f41, %f66;
	ld.global.f32 	%f43, [%rd37+4];
	add.s32 	%r79, %r78, %r57;
	mul.wide.u32 	%rd40, %r79, 4;
	add.s64 	%rd41, %rd1, %rd40;
	ld.global.f32 	%f44, [%rd41];
	fma.rn.f32 	%f45, %f43, %f44, %f42;
	ld.global.f32 	%f46, [%rd37+8];
	add.s32 	%r80, %r79, %r57;
	mul.wide.u32 	%rd42, %r80, 4;
	add.s64 	%rd43, %rd1, %rd42;
	ld.global.f32 	%f47, [%rd43];
	fma.rn.f32 	%f48, %f46, %f47, %f45;
	ld.global.f32 	%f49, [%rd37+12];
	add.s32 	%r81, %r80, %r57;
	mul.wide.u32 	%rd44, %r81, 4;
	add.s64 	%rd45, %rd1, %rd44;
	ld.global.f32 	%f50, [%rd45];
	fma.rn.f32 	%f66, %f49, %f50, %f48;
	add.s32 	%r99, %r99, 4;
$L__BB1_9:
	setp.eq.s32 	%p15, %r4, 0;
	@%p15 bra 	$L__BB1_14;
	setp.eq.s32 	%p16, %r4, 1;
	@%p16 bra 	$L__BB1_12;
	add.s32 	%r82, %r99, %r1;
	mul.wide.s32 	%rd46, %r82, 4;
	add.s64 	%rd47, %rd2, %rd46;
	ld.global.f32 	%f52, [%rd47];
	mad.lo.s32 	%r83, %r99, %r57, %r88;
	mul.wide.u32 	%rd48, %r83, 4;
	add.s64 	%rd49, %rd1, %rd48;
	ld.global.f32 	%f53, [%rd49];
	fma.rn.f32 	%f54, %f52, %f53, %f66;
	ld.global.f32 	%f55, [%rd47+4];
	add.s32 	%r84, %r83, %r57;
	mul.wide.u32 	%rd50, %r84, 4;
	add.s64 	%rd51, %rd1, %rd50;
	ld.global.f32 	%f56, [%rd51];
	fma.rn.f32 	%f66, %f55, %f56, %f54;
	add.s32 	%r99, %r99, 2;
$L__BB1_12:
	setp.eq.s32 	%p17, %r6, 0;
	@%p17 bra 	$L__BB1_14;
	add.s32 	%r85, %r99, %r1;
	mul.wide.s32 	%rd52, %r85, 4;
	add.s64 	%rd53, %rd2, %rd52;
	ld.global.f32 	%f57, [%rd53];
	mad.lo.s32 	%r86, %r99, %r57, %r88;
	mul.wide.u32 	%rd54, %r86, 4;
	add.s64 	%rd55, %rd1, %rd54;
	ld.global.f32 	%f58, [%rd55];
	fma.rn.f32 	%f66, %f57, %f58, %f66;
$L__BB1_14:
	add.s32 	%r87, %r88, %r2;
	mul.wide.s32 	%rd56, %r87, 4;
	add.s64 	%rd57, %rd3, %rd56;
	st.global.f32 	[%rd57], %f66;
	add.s32 	%r88, %r88, 1;
	setp.eq.s32 	%p18, %r88, %r57;
	@%p18 bra 	$L__BB1_26;
	bra.uni 	$L__BB1_3;
$L__BB1_15:
	and.b32  	%r45, %r57, 7;
	setp.lt.u32 	%p3, %r57, 8;
	mov.b32 	%r103, 0;
	@%p3 bra 	$L__BB1_18;
	and.b32  	%r103, %r57, 2147483640;
	mov.b32 	%r101, 0;
$L__BB1_17:
	.pragma "nounroll";
	add.s32 	%r64, %r101, %r2;
	mul.wide.s32 	%rd10, %r64, 4;
	add.s64 	%rd11, %rd3, %rd10;
	mov.b32 	%r65, 0;
	st.global.u32 	[%rd11], %r65;
	st.global.u32 	[%rd11+4], %r65;
	st.global.u32 	[%rd11+8], %r65;
	st.global.u32 	[%rd11+12], %r65;
	st.global.u32 	[%rd11+16], %r65;
	st.global.u32 	[%rd11+20], %r65;
	st.global.u32 	[%rd11+24], %r65;
	st.global.u32 	[%rd11+28], %r65;
	add.s32 	%r101, %r101, 8;
	setp.ne.s32 	%p4, %r101, %r103;
	@%p4 bra 	$L__BB1_17;
$L__BB1_18:
	setp.eq.s32 	%p5, %r45, 0;
	@%p5 bra 	$L__BB1_26;
	and.b32  	%r50, %r57, 3;
	setp.lt.u32 	%p6, %r45, 4;
	@%p6 bra 	$L__BB1_21;
	add.s32 	%r66, %r103, %r2;
	mul.wide.s32 	%rd12, %r66, 4;
	add.s64 	%rd13, %rd3, %rd12;
	mov.b32 	%r67, 0;
	st.global.u32 	[%rd13], %r67;
	st.global.u32 	[%rd13+4], %r67;
	st.global.u32 	[%rd13+8], %r67;
	st.global.u32 	[%rd13+12], %r67;
	add.s32 	%r103, %r103, 4;
$L__BB1_21:
	setp.eq.s32 	%p7, %r50, 0;
	@%p7 bra 	$L__BB1_26;
	setp.eq.s32 	%p8, %r50, 1;
	@%p8 bra 	$L__BB1_24;
	add.s32 	%r68, %r103, %r2;
	mul.wide.s32 	%rd14, %r68, 4;
	add.s64 	%rd15, %rd3, %rd14;
	mov.b32 	%r69, 0;
	st.global.u32 	[%rd15], %r69;
	st.global.u32 	[%rd15+4], %r69;
	add.s32 	%r103, %r103, 2;
$L__BB1_24:
	and.b32  	%r70, %r57, 1;
	setp.eq.b32 	%p9, %r70, 1;
	not.pred 	%p10, %p9;
	@%p10 bra 	$L__BB1_26;
	add.s32 	%r71, %r103, %r2;
	mul.wide.s32 	%rd16, %r71, 4;
	add.s64 	%rd17, %rd3, %rd16;
	mov.b32 	%r72, 0;
	st.global.u32 	[%rd17], %r72;
$L__BB1_26:
	ret;

}
	// .globl	_Z14matrixMultiplyPfS_S_iiiiii
.visible .entry _Z14matrixMultiplyPfS_S_iiiiii(
	.param .u64 .ptr .align 1 _Z14matrixMultiplyPfS_S_iiiiii_param_0,
	.param .u64 .ptr .align 1 _Z14matrixMultiplyPfS_S_iiiiii_param_1,
	.param .u64 .ptr .align 1 _Z14matrixMultiplyPfS_S_iiiiii_param_2,
	.param .u32 _Z14matrixMultiplyPfS_S_iiiiii_param_3,
	.param .u32 _Z14matrixMultiplyPfS_S_iiiiii_param_4,
	.param .u32 _Z14matrixMultiplyPfS_S_iiiiii_param_5,
	.param .u32 _Z14matrixMultiplyPfS_S_iiiiii_param_6,
	.param .u32 _Z14matrixMultiplyPfS_S_iiiiii_param_7,
	.param .u32 _Z14matrixMultiplyPfS_S_iiiiii_param_8
)
{
	.reg .pred 	%p<13>;
	.reg .b32 	%r<50>;
	.reg .b32 	%f<29>;
	.reg .b64 	%rd<13>;
	// demoted variable
	.shared .align 4 .b8 _ZZ14matrixMultiplyPfS_S_iiiiiiE4ds_M[14400];
	// demoted variable
	.shared .align 4 .b8 _ZZ14matrixMultiplyPfS_S_iiiiiiE4ds_N[14400];
	ld.param.u64 	%rd3, [_Z14matrixMultiplyPfS_S_iiiiii_param_0];
	ld.param.u64 	%rd4, [_Z14matrixMultiplyPfS_S_iiiiii_param_1];
	ld.param.u64 	%rd5, [_Z14matrixMultiplyPfS_S_iiiiii_param_2];
	ld.param.u32 	%r20, [_Z14matrixMultiplyPfS_S_iiiiii_param_3];
	ld.param.u32 	%r21, [_Z14matrixMultiplyPfS_S_iiiiii_param_4];
	ld.param.u32 	%r22, [_Z14matrixMultiplyPfS_S_iiiiii_param_5];
	ld.param.u32 	%r23, [_Z14matrixMultiplyPfS_S_iiiiii_param_6];
	ld.param.u32 	%r24, [_Z14matrixMultiplyPfS_S_iiiiii_param_7];
	ld.param.u32 	%r25, [_Z14matrixMultiplyPfS_S_iiiiii_param_8];
	mov.u32 	%r26, %ctaid.x;
	mov.u32 	%r27, %ctaid.y;
	mov.u32 	%r1, %tid.x;
	mov.u32 	%r2, %tid.y;
	mad.lo.s32 	%r3, %r27, 60, %r2;
	mad.lo.s32 	%r4, %r26, 60, %r1;
	setp.lt.s32 	%p1, %r21, -58;
	mov.f32 	%f27, 0f00000000;
	@%p1 bra 	$L__BB2_9;
	add.s32 	%r29, %r21, -1;
	mul.hi.s32 	%r30, %r29, -2004318071;
	add.s32 	%r31, %r30, %r29;
	shr.u32 	%r32, %r31, 31;
	shr.s32 	%r33, %r31, 5;
	add.s32 	%r5, %r33, %r32;
	mul.lo.s32 	%r34, %r2, 240;
	mov.u32 	%r35, _ZZ14matrixMultiplyPfS_S_iiiiiiE4ds_M;
	add.s32 	%r6, %r35, %r34;
	shl.b32 	%r36, %r1, 2;
	add.s32 	%r7, %r6, %r36;
	mul.lo.s32 	%r8, %r21, %r3;
	mov.u32 	%r37, _ZZ14matrixMultiplyPfS_S_iiiiiiE4ds_N;
	add.s32 	%r38, %r37, %r34;
	add.s32 	%r9, %r38, %r36;
	add.s32 	%r39, %r36, %r37;
	add.s32 	%r10, %r39, 480;
	cvta.to.global.u64 	%rd1, %rd3;
	cvta.to.global.u64 	%rd2, %rd4;
	mov.f32 	%f27, 0f00000000;
	mov.b32 	%r47, 0;
$L__BB2_2:
	setp.ge.s32 	%p2, %r3, %r20;
	mul.lo.s32 	%r12, %r47, 60;
	add.s32 	%r40, %r12, %r1;
	setp.ge.s32 	%p3, %r40, %r21;
	mov.f32 	%f25, 0f00000000;
	or.pred  	%p4, %p2, %p3;
	@%p4 bra 	$L__BB2_4;
	add.s32 	%r41, %r40, %r8;
	mul.wide.u32 	%rd6, %r41, 4;
	add.s64 	%rd7, %rd1, %rd6;
	ld.global.f32 	%f25, [%rd7];
$L__BB2_4:
	setp.ge.s32 	%p5, %r4, %r23;
	st.shared.f32 	[%r7], %f25;
	add.s32 	%r14, %r12, %r2;
	setp.ge.s32 	%p6, %r14, %r22;
	mov.f32 	%f26, 0f00000000;
	or.pred  	%p7, %p5, %p6;
	@%p7 bra 	$L__BB2_6;
	mad.lo.s32 	%r43, %r14, %r23, %r4;
	mul.wide.u32 	%rd8, %r43, 4;
	add.s64 	%rd9, %rd2, %rd8;
	ld.global.f32 	%f26, [%rd9];
$L__BB2_6:
	st.shared.f32 	[%r9], %f26;
	bar.sync 	0;
	mov.b32 	%r49, 8;
	mov.u32 	%r48, %r10;
$L__BB2_7:
	add.s32 	%r45, %r6, %r49;
	ld.shared.f32 	%f13, [%r45+-8];
	ld.shared.f32 	%f14, [%r48+-480];
	fma.rn.f32 	%f15, %f13, %f14, %f27;
	ld.shared.f32 	%f16, [%r45+-4];
	ld.shared.f32 	%f17, [%r48+-240];
	fma.rn.f32 	%f18, %f16, %f17, %f15;
	ld.shared.f32 	%f19, [%r45];
	ld.shared.f32 	%f20, [%r48];
	fma.rn.f32 	%f21, %f19, %f20, %f18;
	ld.shared.f32 	%f22, [%r45+4];
	ld.shared.f32 	%f23, [%r48+240];
	fma.rn.f32 	%f27, %f22, %f23, %f21;
	add.s32 	%r49, %r49, 16;
	add.s32 	%r48, %r48, 960;
	setp.ne.s32 	%p8, %r49, 248;
	@%p8 bra 	$L__BB2_7;
	bar.sync 	0;
	add.s32 	%r19, %r47, 1;
	setp.ne.s32 	%p9, %r47, %r5;
	mov.u32 	%r47, %r19;
	@%p9 bra 	$L__BB2_2;
$L__BB2_9:
	setp.ge.s32 	%p10, %r3, %r24;
	setp.ge.s32 	%p11, %r4, %r25;
	or.pred  	%p12, %p10, %p11;
	@%p12 bra 	$L__BB2_11;
	mad.lo.s32 	%r46, %r25, %r3, %r4;
	cvta.to.global.u64 	%rd10, %rd5;
	mul.wide.u32 	%rd11, %r46, 4;
	add.s64 	%rd12, %rd10, %rd11;
	st.global.f32 	[%rd12], %f27;
$L__BB2_11:
	ret;

}


// ===== COMPILED SASS (sm_100) =====

	.target	sm_100

	.elftype	@"ET_EXEC"


//--------------------- .note.nv.tkinfo           --------------------------
	.section	.note.nv.tkinfo,"",@"SHT_NOTE"
	.sectionflags	@"SHF_NOTE_NV_TKINFO"
	.tkinfo
        /*0018*/ 	.word	0x00000002
        /*0030*/ 	.string	""
        /*0030*/ 	.string	"ptxas"
        /*0030*/ 	.string	"Cuda compilation tools, release 13.0, V13.0.88"
        /*0030*/ 	.string	"Build cuda_13.0.r13.0/compiler.36424714_0"
        /*0030*/ 	.string	"-arch sm_100 -m 64 "



//--------------------- .note.nv.cuinfo           --------------------------
	.section	.note.nv.cuinfo,"",@"SHT_NOTE"
	.sectionflags	@"SHF_NOTE_NV_CUINFO"
        /*0018*/ 	.short	0x0002
        /*001a*/ 	.short	0x0064
        /*001c*/ 	.short	0x0082
	.zero		2


//--------------------- .nv.info                  --------------------------
	.section	.nv.info,"",@"SHT_CUDA_INFO"
	.align	4


	//----- nvinfo : EIATTR_REGCOUNT
	.align		4
        /*0000*/ 	.byte	0x04, 0x2f
        /*0002*/ 	.short	(.L_1 - .L_0)
	.align		4
.L_0:
        /*0004*/ 	.word	index@(_Z6mmul_dPfiiS_iS_)
        /*0008*/ 	.word	0x00000020


	//----- nvinfo : EIATTR_FRAME_SIZE
	.align		4
.L_1:
        /*000c*/ 	.byte	0x04, 0x11
        /*000e*/ 	.short	(.L_3 - .L_2)
	.align		4
.L_2:
        /*0010*/ 	.word	index@(_Z6mmul_dPfiiS_iS_)
        /*0014*/ 	.word	0x00000000


	//----- nvinfo : EIATTR_REGCOUNT
	.align		4
.L_3:
        /*0018*/ 	.byte	0x04, 0x2f
        /*001a*/ 	.short	(.L_5 - .L_4)
	.align		4
.L_4:
        /*001c*/ 	.word	index@(_Z13mmul_d_threadPfiiS_iS_)
        /*0020*/ 	.word	0x0000001c


	//----- nvinfo : EIATTR_FRAME_SIZE
	.align		4
.L_5:
        /*0024*/ 	.byte	0x04, 0x11
        /*0026*/ 	.short	(.L_7 - .L_6)
	.align		4
.L_6:
        /*0028*/ 	.word	index@(_Z13mmul_d_threadPfiiS_iS_)
        /*002c*/ 	.word	0x00000000


	//----- nvinfo : EIATTR_REGCOUNT
	.align		4
.L_7:
        /*0030*/ 	.byte	0x04, 0x2f
        /*0032*/ 	.short	(.L_9 - .L_8)
	.align		4
.L_8:
        /*0034*/ 	.word	index@(_Z14matrixMultiplyPfS_S_iiiiii)
        /*0038*/ 	.word	0x00000020


	//----- nvinfo : EIATTR_FRAME_SIZE
	.align		4
.L_9:
        /*003c*/ 	.byte	0x04, 0x11
        /*003e*/ 	.short	(.L_11 - .L_10)
	.align		4
.L_10:
        /*0040*/ 	.word	index@(_Z14matrixMultiplyPfS_S_iiiiii)
        /*0044*/ 	.word	0x00000000


	//----- nvinfo : EIATTR_MIN_STACK_SIZE
	.align		4
.L_11:
        /*0048*/ 	.byte	0x04, 0x12
        /*004a*/ 	.short	(.L_13 - .L_12)
	.align		4
.L_12:
        /*004c*/ 	.word	index@(_Z14matrixMultiplyPfS_S_iiiiii)
        /*0050*/ 	.word	0x00000000


	//----- nvinfo : EIATTR_MIN_STACK_SIZE
	.align		4
.L_13:
        /*0054*/ 	.byte	0x04, 0x12
        /*0056*/ 	.short	(.L_15 - .L_14)
	.align		4
.L_14:
        /*0058*/ 	.word	index@(_Z13mmul_d_threadPfiiS_iS_)
        /*005c*/ 	.word	0x00000000


	//----- nvinfo : EIATTR_MIN_STACK_SIZE
	.align		4
.L_15:
        /*0060*/ 	.byte	0x04, 0x12
        /*0062*/ 	.short	(.L_17 - .L_16)
	.align		4
.L_16:
        /*0064*/ 	.word	index@(_Z6mmul_dPfiiS_iS_)
        /*0068*/ 	.word	0x00000000
.L_17:


//--------------------- .nv.compat                --------------------------
	.section	.nv.compat,"",@"SHT_CUDA_COMPAT_INFO"
	.align	4
        /*0000*/ 	.byte	0x02, 0x09, 0x00, 0x00, 0x02, 0x02, 0x01, 0x00, 0x02, 0x05, 0x05, 0x00, 0x03, 0x07, 0x01, 0x01
        /*0010*/ 	.byte	0x02, 0x03, 0x00, 0x00, 0x02, 0x06, 0x01, 0x00, 0x04, 0x0b, 0x08, 0x00, 0x09, 0x00, 0x00, 0x00
        /*0020*/ 	.byte	0x00, 0x00, 0x00, 0x00


//--------------------- .nv.info._Z14matrixMultiplyPfS_S_iiiiii --------------------------
	.section	.nv.info._Z14matrixMultiplyPfS_S_iiiiii,"",@"SHT_CUDA_INFO"
	.sectionflags	@""
	.align	4


	//----- nvinfo : EIATTR_CUDA_API_VERSION
	.align		4
        /*0000*/ 	.byte	0x04, 0x37
        /*0002*/ 	.short	(.L_19 - .L_18)
.L_18:
        /*0004*/ 	.word	0x00000082


	//----- nvinfo : EIATTR_KPARAM_INFO
	.align		4
.L_19:
        /*0008*/ 	.byte	0x04, 0x17
        /*000a*/ 	.short	(.L_21 - .L_20)
.L_20:
        /*000c*/ 	.word	0x00000000
        /*0010*/ 	.short	0x0008
        /*0012*/ 	.short	0x002c
        /*0014*/ 	.byte	0x00, 0xf0, 0x11, 0x00


	//----- nvinfo : EIATTR_KPARAM_INFO
	.align		4
.L_21:
        /*0018*/ 	.byte	0x04, 0x17
        /*001a*/ 	.short	(.L_23 - .L_22)
.L_22:
        /*001c*/ 	.word	0x00000000
        /*0020*/ 	.short	0x0007
        /*0022*/ 	.short	0x0028
        /*0024*/ 	.byte	0x00, 0xf0, 0x11, 0x00


	//----- nvinfo : EIATTR_KPARAM_INFO
	.align		4
.L_23:
        /*0028*/ 	.byte	0x04, 0x17
        /*002a*/ 	.short	(.L_25 - .L_24)
.L_24:
        /*002c*/ 	.word	0x00000000
        /*0030*/ 	.short	0x0006
        /*0032*/ 	.short	0x0024
        /*0034*/ 	.byte	0x00, 0xf0, 0x11, 0x00


	//----- nvinfo : EIATTR_KPARAM_INFO
	.align		4
.L_25:
        /*0038*/ 	.byte	0x04, 0x17
        /*003a*/ 	.short	(.L_27 - .L_26)
.L_26:
        /*003c*/ 	.word	0x00000000
        /*0040*/ 	.short	0x0005
        /*0042*/ 	.short	0x0020
        /*0044*/ 	.byte	0x00, 0xf0, 0x11, 0x00


	//----- nvinfo : EIATTR_KPARAM_INFO
	.align		4
.L_27:
        /*0048*/ 	.byte	0x04, 0x17
        /*004a*/ 	.short	(.L_29 - .L_28)
.L_28:
        /*004c*/ 	.word	0x00000000
        /*0050*/ 	.short	0x0004
        /*0052*/ 	.short	0x001c
        /*0054*/ 	.byte	0x00, 0xf0, 0x11, 0x00


	//----- nvinfo : EIATTR_KPARAM_INFO
	.align		4
.L_29:
        /*0058*/ 	.byte	0x04, 0x17
        /*005a*/ 	.short	(.L_31 - .L_30)
.L_30:
        /*005c*/ 	.word	0x00000000
        /*0060*/ 	.short	0x0003
        /*0062*/ 	.short	0x0018
        /*0064*/ 	.byte	0x00, 0xf0, 0x11, 0x00


	//----- nvinfo : EIATTR_KPARAM_INFO
	.align		4
.L_31:
        /*0068*/ 	.byte	0x04, 0x17
        /*006a*/ 	.short	(.L_33 - .L_32)
.L_32:
        /*006c*/ 	.word	0x00000000
        /*0070*/ 	.short	0x0002
        /*0072*/ 	.short	0x0010
        /*0074*/ 	.byte	0x00, 0xf5, 0x21, 0x00


	//----- nvinfo : EIATTR_KPARAM_INFO
	.align		4
.L_33:
        /*0078*/ 	.byte	0x04, 0x17
        /*007a*/ 	.short	(.L_35 - .L_34)
.L_34:
        /*007c*/ 	.word	0x00000000
        /*0080*/ 	.short	0x0001
        /*0082*/ 	.short	0x0008
        /*0084*/ 	.byte	0x00, 0xf5, 0x21, 0x00


	//----- nvinfo : EIATTR_KPARAM_INFO
	.align		4
.L_35:
        /*0088*/ 	.byte	0x04, 0x17
        /*008a*/ 	.short	(.L_37 - .L_36)
.L_36:
        /*008c*/ 	.word	0x00000000
        /*0090*/ 	.short	0x0000
        /*0092*/ 	.short	0x0000
        /*0094*/ 	.byte	0x00, 0xf5, 0x21, 0x00


	//----- nvinfo : EIATTR_SPARSE_MMA_MASK
	.align		4
.L_37:
        /*0098*/ 	.byte	0x03, 0x50
        /*009a*/ 	.short	0x0000


	//----- nvinfo : EIATTR_MAXREG_COUNT
	.align		4
        /*009c*/ 	.byte	0x03, 0x1b
        /*009e*/ 	.short	0x00ff


	//----- nvinfo : EIATTR_NUM_BARRIERS
	.align		4
        /*00a0*/ 	.byte	0x02, 0x4c
        /*00a2*/ 	.byte	0x01
	.zero		1


	//----- nvinfo : EIATTR_MERCURY_ISA_VERSION
	.align		4
        /*00a4*/ 	.byte	0x03, 0x5f
        /*00a6*/ 	.short	0x0101


	//----- nvinfo : EIATTR_VRC_CTA_INIT_COUNT
	.align		4
        /*00a8*/ 	.byte	0x02, 0x4a
	.zero		1
	.zero		1


	//----- nvinfo : EIATTR_EXIT_INSTR_OFFSETS
	.align		4
        /*00ac*/ 	.byte	0x04, 0x1c
        /*00ae*/ 	.short	(.L_39 - .L_38)


	//   ....[0]....
.L_38:
        /*00b0*/ 	.word	0x00000c00


	//   ....[1]....
        /*00b4*/ 	.word	0x00000c50


	//----- nvinfo : EIATTR_CBANK_PARAM_SIZE
	.align		4
.L_39:
        /*00b8*/ 	.byte	0x03, 0x19
        /*00ba*/ 	.short	0x0030


	//----- nvinfo : EIATTR_PARAM_CBANK
	.align		4
        /*00bc*/ 	.byte	0x04, 0x0a
        /*00be*/ 	.short	(.L_41 - .L_40)
	.align		4
.L_40:
        /*00c0*/ 	.word	index@(.nv.constant0._Z14matrixMultiplyPfS_S_iiiiii)
        /*00c4*/ 	.short	0x0380
        /*00c6*/ 	.short	0x0030


	//----- nvinfo : EIATTR_SW_WAR
	.align		4
.L_41:
        /*00c8*/ 	.byte	0x04, 0x36
        /*00ca*/ 	.short	(.L_43 - .L_42)
.L_42:
        /*00cc*/ 	.word	0x00000008
.L_43:


//--------------------- .nv.info._Z13mmul_d_threadPfiiS_iS_ --------------------------
	.section	.nv.info._Z13mmul_d_threadPfiiS_iS_,"",@"SHT_CUDA_INFO"
	.sectionflags	@""
	.align	4


	//----- nvinfo : EIATTR_CUDA_API_VERSION
	.align		4
        /*0000*/ 	.byte	0x04, 0x37
        /*0002*/ 	.short	(.L_45 - .L_44)
.L_44:
        /*0004*/ 	.word	0x00000082


	//----- nvinfo : EIATTR_KPARAM_INFO
	.align		4
.L_45:
        /*0008*/ 	.byte	0x04, 0x17
        /*000a*/ 	.short	(.L_47 - .L_46)
.L_46:
        /*000c*/ 	.word	0x00000000
        /*0010*/ 	.short	0x0005
        /*0012*/ 	.short	0x0020
        /*0014*/ 	.byte	0x00, 0xf5, 0x21, 0x00


	//----- nvinfo : EIATTR_KPARAM_INFO
	.align		4
.L_47:
        /*0018*/ 	.byte	0x04, 0x17
        /*001a*/ 	.short	(.L_49 - .L_48)
.L_48:
        /*001c*/ 	.word	0x00000000
        /*0020*/ 	.short	0x0004
        /*0022*/ 	.short	0x0018
        /*0024*/ 	.byte	0x00, 0xf0, 0x11, 0x00


	//----- nvinfo : EIATTR_KPARAM_INFO
	.align		4
.L_49:
        /*0028*/ 	.byte	0x04, 0x17
        /*002a*/ 	.short	(.L_51 - .L_50)
.L_50:
        /*002c*/ 	.word	0x00000000
        /*0030*/ 	.short	0x0003
        /*0032*/ 	.short	0x0010
        /*0034*/ 	.byte	0x00, 0xf5, 0x21, 0x00


	//----- nvinfo : EIATTR_KPARAM_INFO
	.align		4
.L_51:
        /*0038*/ 	.byte	0x04, 0x17
        /*003a*/ 	.short	(.L_53 - .L_52)
.L_52:
        /*003c*/ 	.word	0x00000000
        /*0040*/ 	.short	0x0002
        /*0042*/ 	.short	0x000c
        /*0044*/ 	.byte	0x00, 0xf0, 0x11, 0x00


	//----- nvinfo : EIATTR_KPARAM_INFO
	.align		4
.L_53:
        /*0048*/ 	.byte	0x04, 0x17
        /*004a*/ 	.short	(.L_55 - .L_54)
.L_54:
        /*004c*/ 	.word	0x00000000
        /*0050*/ 	.short	0x0001
        /*0052*/ 	.short	0x0008
        /*0054*/ 	.byte	0x00, 0xf0, 0x11, 0x00


	//----- nvinfo : EIATTR_KPARAM_INFO
	.align		4
.L_55:
        /*0058*/ 	.byte	0x04, 0x17
        /*005a*/ 	.short	(.L_57 - .L_56)
.L_56:
        /*005c*/ 	.word	0x00000000
        /*0060*/ 	.short	0x0000
        /*0062*/ 	.short	0x0000
        /*0064*/ 	.byte	0x00, 0xf5, 0x21, 0x00


	//----- nvinfo : EIATTR_SPARSE_MMA_MASK
	.align		4
.L_57:
        /*0068*/ 	.byte	0x03, 0x50
        /*006a*/ 	.short	0x0000


	//----- nvinfo : EIATTR_MAXREG_COUNT
	.align		4
        /*006c*/ 	.byte	0x03, 0x1b
        /*006e*/ 	.short	0x00ff


	//----- nvinfo : EIATTR_MERCURY_ISA_VERSION
	.align		4
        /*0070*/ 	.byte	0x03, 0x5f
        /*0072*/ 	.short	0x0101


	//----- nvinfo : EIATTR_VRC_CTA_INIT_COUNT
	.align		4
        /*0074*/ 	.byte	0x02, 0x4a
	.zero		1
	.zero		1


	//----- nvinfo : EIATTR_EXIT_INSTR_OFFSETS
	.align		4
        /*0078*/ 	.byte	0x04, 0x1c
        /*007a*/ 	.short	(.L_59 - .L_58)


	//   ....[0]....
.L_58:
        /*007c*/ 	.word	0x00000040


	//   ....[1]....
        /*0080*/ 	.word	0x00000be0


	//   ....[2]....
        /*0084*/ 	.word	0x00000d60


	//   ....[3]....
        /*0088*/ 	.word	0x00000e40


	//   ....[4]....
        /*008c*/ 	.word	0x00000f30


	//   ....[5]....
        /*0090*/ 	.word	0x00000f90


	//----- nvinfo : EIATTR_CBANK_PARAM_SIZE
	.align		4
.L_59:
        /*0094*/ 	.byte	0x03, 0x19
        /*0096*/ 	.short	0x0028


	//----- nvinfo : EIATTR_PARAM_CBANK
	.align		4
        /*0098*/ 	.byte	0x04, 0x0a
        /*009a*/ 	.short	(.L_61 - .L_60)
	.align		4
.L_60:
        /*009c*/ 	.word	index@(.nv.constant0._Z13mmul_d_threadPfiiS_iS_)
        /*00a0*/ 	.short	0x0380
        /*00a2*/ 	.short	0x0028


	//----- nvinfo : EIATTR_SW_WAR
	.align		4
.L_61:
        /*00a4*/ 	.byte	0x04, 0x36
        /*00a6*/ 	.short	(.L_63 - .L_62)
.L_62:
        /*00a8*/ 	.word	0x00000008
.L_63:


//--------------------- .nv.info._Z6mmul_dPfiiS_iS_ --------------------------
	.section	.nv.info._Z6mmul_dPfiiS_iS_,"",@"SHT_CUDA_INFO"
	.sectionflags	@""
	.align	4


	//----- nvinfo : EIATTR_CUDA_API_VERSION
	.align		4
        /*0000*/ 	.byte	0x04, 0x37
        /*0002*/ 	.short	(.L_65 - .L_64)
.L_64:
        /*0004*/ 	.word	0x00000082


	//----- nvinfo : EIATTR_KPARAM_INFO
	.align		4
.L_65:
        /*0008*/ 	.byte	0x04, 0x17
        /*000a*/ 	.short	(.L_67 - .L_66)
.L_66:
        /*000c*/ 	.word	0x00000000
        /*0010*/ 	.short	0x0005
        /*0012*/ 	.short	0x0020
        /*0014*/ 	.byte	0x00, 0xf5, 0x21, 0x00


	//----- nvinfo : EIATTR_KPARAM_INFO
	.align		4
.L_67:
        /*0018*/ 	.byte	0x04, 0x17
        /*001a*/ 	.short	(.L_69 - .L_68)
.L_68:
        /*001c*/ 	.word	0x00000000
        /*0020*/ 	.short	0x0004
        /*0022*/ 	.short	0x0018
        /*0024*/ 	.byte	0x00, 0xf0, 0x11, 0x00


	//----- nvinfo : EIATTR_KPARAM_INFO
	.align		4
.L_69:
        /*0028*/ 	.byte	0x04, 0x17
        /*002a*/ 	.short	(.L_71 - .L_70)
.L_70:
        /*002c*/ 	.word	0x00000000
        /*0030*/ 	.short	0x0003
        /*0032*/ 	.short	0x0010
        /*0034*/ 	.byte	0x00, 0xf5, 0x21, 0x00


	//----- nvinfo : EIATTR_KPARAM_INFO
	.align		4
.L_71:
        /*0038*/ 	.byte	0x04, 0x17
        /*003a*/ 	.short	(.L_73 - .L_72)
.L_72:
        /*003c*/ 	.word	0x00000000
        /*0040*/ 	.short	0x0002
        /*0042*/ 	.short	0x000c
        /*0044*/ 	.byte	0x00, 0xf0, 0x11, 0x00


	//----- nvinfo : EIATTR_KPARAM_INFO
	.align		4
.L_73:
        /*0048*/ 	.byte	0x04, 0x17
        /*004a*/ 	.short	(.L_75 - .L_74)
.L_74:
        /*004c*/ 	.word	0x00000000
        /*0050*/ 	.short	0x0001
        /*0052*/ 	.short	0x0008
        /*0054*/ 	.byte	0x00, 0xf0, 0x11, 0x00


	//----- nvinfo : EIATTR_KPARAM_INFO
	.align		4
.L_75:
        /*0058*/ 	.byte	0x04, 0x17
        /*005a*/ 	.short	(.L_77 - .L_76)
.L_76:
        /*005c*/ 	.word	0x00000000
        /*0060*/ 	.short	0x0000
        /*0062*/ 	.short	0x0000
        /*0064*/ 	.byte	0x00, 0xf5, 0x21, 0x00


	//----- nvinfo : EIATTR_SPARSE_MMA_MASK
	.align		4
.L_77:
        /*0068*/ 	.byte	0x03, 0x50
        /*006a*/ 	.short	0x0000


	//----- nvinfo : EIATTR_MAXREG_COUNT
	.align		4
        /*006c*/ 	.byte	0x03, 0x1b
        /*006e*/ 	.short	0x00ff


	//----- nvinfo : EIATTR_MERCURY_ISA_VERSION
	.align		4
        /*0070*/ 	.byte	0x03, 0x5f
        /*0072*/ 	.short	0x0101


	//----- nvinfo : EIATTR_VRC_CTA_INIT_COUNT
	.align		4
        /*0074*/ 	.byte	0x02, 0x4a
	.zero		1
	.zero		1


	//----- nvinfo : EIATTR_EXIT_INSTR_OFFSETS
	.align		4
        /*0078*/ 	.byte	0x04, 0x1c
        /*007a*/ 	.short	(.L_79 - .L_78)


	//   ....[0]....
.L_78:
        /*007c*/ 	.word	0x00000050


	//   ....[1]....
        /*0080*/ 	.word	0x00000ad0


	//   ....[2]....
        /*0084*/ 	.word	0x00000f20


	//----- nvinfo : EIATTR_CBANK_PARAM_SIZE
	.align		4
.L_79:
        /*0088*/ 	.byte	0x03, 0x19
        /*008a*/ 	.short	0x0028


	//----- nvinfo : EIATTR_PARAM_CBANK
	.align		4
        /*008c*/ 	.byte	0x04, 0x0a
        /*008e*/ 	.short	(.L_81 - .L_80)
	.align		4
.L_80:
        /*0090*/ 	.word	index@(.nv.constant0._Z6mmul_dPfiiS_iS_)
        /*0094*/ 	.short	0x0380
        /*0096*/ 	.short	0x0028


	//----- nvinfo : EIATTR_SW_WAR
	.align		4
.L_81:
        /*0098*/ 	.byte	0x04, 0x36
        /*009a*/ 	.short	(.L_83 - .L_82)
.L_82:
        /*009c*/ 	.word	0x00000008
.L_83:


//--------------------- .nv.callgraph             --------------------------
	.section	.nv.callgraph,"",@"SHT_CUDA_CALLGRAPH"
	.align	4
	.sectionentsize	8
	.align		4
        /*0000*/ 	.word	0x00000000
	.align		4
        /*0004*/ 	.word	0xffffffff
	.align		4
        /*0008*/ 	.word	0x00000000
	.align		4
        /*000c*/ 	.word	0xfffffffe
	.align		4
        /*0010*/ 	.word	0x00000000
	.align		4
        /*0014*/ 	.word	0xfffffffd
	.align		4
        /*0018*/ 	.word	0x00000000
	.align		4
        /*001c*/ 	.word	0xfffffffc


//--------------------- .text._Z14matrixMultiplyPfS_S_iiiiii --------------------------
	.section	.text._Z14matrixMultiplyPfS_S_iiiiii,"ax",@progbits
	.align	128
        .global         _Z14matrixMultiplyPfS_S_iiiiii
        .type           _Z14matrixMultiplyPfS_S_iiiiii,@function
        .size           _Z14matrixMultiplyPfS_S_iiiiii,(.L_x_28 - _Z14matrixMultiplyPfS_S_iiiiii)
        .other          _Z14matrixMultiplyPfS_S_iiiiii,@"STO_CUDA_ENTRY STV_DEFAULT"
_Z14matrixMultiplyPfS_S_iiiiii:
.text._Z14matrixMultiplyPfS_S_iiiiii:
[----:B------:R-:W-:Y:S01]  /*0000*/  LDC R1, c[0x0][0x37c] ;  /* 0x0000df00ff017b82 */ /* 0x000fe20000000800 */
[----:B------:R-:W0:Y:S01]  /*0010*/  S2R R21, SR_CTAID.Y ;  /* 0x0000000000157919 */ /* 0x000e220000002600 */
[----:B------:R-:W1:Y:S01]  /*0020*/  LDCU UR4, c[0x0][0x39c] ;  /* 0x00007380ff0477ac */ /* 0x000e620008000800 */
[----:B------:R-:W-:Y:S01]  /*0030*/  HFMA2 R15, -RZ, RZ, 0, 0 ;  /* 0x00000000ff0f7431 */ /* 0x000fe200000001ff */
[----:B------:R-:W0:Y:S01]  /*0040*/  S2R R0, SR_TID.Y ;  /* 0x0000000000007919 */ /* 0x000e220000002200 */
[----:B------:R-:W2:Y:S01]  /*0050*/  LDCU.64 UR6, c[0x0][0x358] ;  /* 0x00006b00ff0677ac */ /* 0x000ea20008000a00 */
[----:B------:R-:W3:Y:S01]  /*0060*/  S2R R3, SR_CTAID.X ;  /* 0x0000000000037919 */ /* 0x000ee20000002500 */
[----:B------:R-:W3:Y:S01]  /*0070*/  S2R R2, SR_TID.X ;  /* 0x0000000000027919 */ /* 0x000ee20000002100 */
[----:B-1----:R-:W-:Y:S01]  /*0080*/  UISETP.GE.AND UP0, UPT, UR4, -0x3a, UPT ;  /* 0xffffffc60400788c */ /* 0x002fe2000bf06270 */
[----:B0-----:R-:W-:Y:S02]  /*0090*/  IMAD R21, R21, 0x3c, R0 ;  /* 0x0000003c15157824 */ /* 0x001fe400078e0200 */
[----:B---3--:R-:W-:-:S06]  /*00a0*/  IMAD R20, R3, 0x3c, R2 ;  /* 0x0000003c03147824 */ /* 0x008fcc00078e0202 */
[----:B--2---:R-:W-:Y:S05]  /*00b0*/  BRA.U !UP0, `(.L_x_0) ;  /* 0x0000000908c47547 */ /* 0x004fea000b800000 */
[----:B------:R-:W0:Y:S01]  /*00c0*/  S2R R5, SR_CgaCtaId ;  /* 0x0000000000057919 */ /* 0x000e220000008800 */
[----:B------:R-:W-:Y:S01]  /*00d0*/  MOV R3, 0x400 ;  /* 0x0000040000037802 */ /* 0x000fe20000000f00 */
[----:B------:R-:W-:Y:S01]  /*00e0*/  UIADD3 UR5, UPT, UPT, UR4, -0x1, URZ ;  /* 0xffffffff04057890 */ /* 0x000fe2000fffe0ff */
[----:B------:R-:W-:Y:S01]  /*00f0*/  MOV R15, RZ ;  /* 0x000000ff000f7202 */ /* 0x000fe20000000f00 */
[----:B------:R-:W1:Y:S01]  /*0100*/  LDCU.64 UR8, c[0x0][0x398] ;  /* 0x00007300ff0877ac */ /* 0x000e620008000a00 */
[----:B------:R-:W-:Y:S01]  /*0110*/  IADD3 R4, PT, PT, R3, 0x3840, RZ ;  /* 0x0000384003047810 */ /* 0x000fe20007ffe0ff */
[----:B------:R-:W-:Y:S01]  /*0120*/  UMOV UR4, URZ ;  /* 0x000000ff00047c82 */ /* 0x000fe20008000000 */
[----:B------:R-:W2:Y:S01]  /*0130*/  LDCU.64 UR10, c[0x0][0x3a0] ;  /* 0x00007400ff0a77ac */ /* 0x000ea20008000a00 */
[----:B------:R-:W-:-:S04]  /*0140*/  UIMAD.WIDE UR4, UR5, -0x77777777, UR4 ;  /* 0x88888889050478a5 */ /* 0x000fc8000f8e0204 */
[----:B------:R-:W-:-:S04]  /*0150*/  USHF.R.U32.HI UR4, URZ, 0x1f, UR5 ;  /* 0x0000001fff047899 */ /* 0x000fc80008011605 */
[----:B------:R-:W-:Y:S01]  /*0160*/  ULEA.HI.SX32 UR4, UR5, UR4, 0x1b ;  /* 0x0000000405047291 */ /* 0x000fe2000f8fdaff */
[C---:B0-----:R-:W-:Y:S02]  /*0170*/  LEA R19, R5.reuse, R3, 0x18 ;  /* 0x0000000305137211 */ /* 0x041fe400078ec0ff */
[----:B------:R-:W-:Y:S02]  /*0180*/  LEA R5, R5, R4, 0x18 ;  /* 0x0000000405057211 */ /* 0x000fe400078ec0ff */
[----:B------:R-:W-:Y:S01]  /*0190*/  MOV R3, RZ ;  /* 0x000000ff00037202 */ /* 0x000fe20000000f00 */
[----:B------:R-:W-:Y:S01]  /*01a0*/  IMAD R19, R0, 0xf0, R19 ;  /* 0x000000f000137824 */ /* 0x000fe200078e0213 */
[----:B------:R-:W-:Y:S01]  /*01b0*/  LEA R16, R2, R5, 0x2 ;  /* 0x0000000502107211 */ /* 0x000fe200078e10ff */
[----:B------:R-:W-:-:S03]  /*01c0*/  IMAD R17, R0, 0xf0, R5 ;  /* 0x000000f000117824 */ /* 0x000fc600078e0205 */
[C---:B------:R-:W-:Y:S02]  /*01d0*/  LEA R18, R2.reuse, R19, 0x2 ;  /* 0x0000001302127211 */ /* 0x040fe400078e10ff */
[----:B-12---:R-:W-:-:S07]  /*01e0*/  LEA R17, R2, R17, 0x2 ;  /* 0x0000001102117211 */ /* 0x006fce00078e10ff */
.L_x_1:
[C---:B------:R-:W-:Y:S02]  /*01f0*/  IMAD R8, R3.reuse, 0x3c, R2 ;  /* 0x0000003c03087824 */ /* 0x040fe400078e0202 */
[----:B------:R-:W-:Y:S02]  /*0200*/  HFMA2 R14, -RZ, RZ, 0, 0 ;  /* 0x00000000ff0e7431 */ /* 0x000fe400000001ff */
[----:B------:R-:W-:Y:S01]  /*0210*/  IMAD R13, R3, 0x3c, R0 ;  /* 0x0000003c030d7824 */ /* 0x000fe200078e0200 */
[----:B------:R-:W-:Y:S02]  /*0220*/  MOV R25, RZ ;  /* 0x000000ff00197202 */ /* 0x000fe40000000f00 */
[----:B------:R-:W-:Y:S02]  /*0230*/  ISETP.GE.AND P1, PT, R8, UR9, PT ;  /* 0x0000000908007c0c */ /* 0x000fe4000bf26270 */
[----:B------:R-:W-:Y:S02]  /*0240*/  ISETP.GE.AND P0, PT, R13, UR10, PT ;  /* 0x0000000a0d007c0c */ /* 0x000fe4000bf06270 */
[----:B------:R-:W-:-:S02]  /*0250*/  ISETP.GE.OR P1, PT, R21, UR8, P1 ;  /* 0x0000000815007c0c */ /* 0x000fc40008f26670 */
[----:B------:R-:W-:-:S11]  /*0260*/  ISETP.GE.OR P0, PT, R20, UR11, P0 ;  /* 0x0000000b14007c0c */ /* 0x000fd60008706670 */
[----:B------:R-:W0:Y:S01]  /*0270*/  @!P1 LDC.64 R6, c[0x0][0x380] ;  /* 0x0000e000ff069b82 */ /* 0x000e220000000a00 */
[----:B------:R-:W-:Y:S02]  /*0280*/  @!P1 IMAD R9, R21, UR9, R8 ;  /* 0x0000000915099c24 */ /* 0x000fe4000f8e0208 */
[----:B------:R-:W-:-:S05]  /*0290*/  @!P0 IMAD R13, R13, UR11, R20 ;  /* 0x0000000b0d0d8c24 */ /* 0x000fca000f8e0214 */
[----:B------:R-:W1:Y:S01]  /*02a0*/  @!P0 LDC.64 R4, c[0x0][0x388] ;  /* 0x0000e200ff048b82 */ /* 0x000e620000000a00 */
[----:B0-----:R-:W-:-:S05]  /*02b0*/  @!P1 IMAD.WIDE.U32 R6, R9, 0x4, R6 ;  /* 0x0000000409069825 */ /* 0x001fca00078e0006 */
[----:B------:R-:W2:Y:S01]  /*02c0*/  @!P1 LDG.E R25, desc[UR6][R6.64] ;  /* 0x0000000606199981 */ /* 0x000ea2000c1e1900 */
[----:B-1----:R-:W-:-:S05]  /*02d0*/  @!P0 IMAD.WIDE.U32 R12, R13, 0x4, R4 ;  /* 0x000000040d0c8825 */ /* 0x002fca00078e0004 */
[----:B------:R-:W3:Y:S04]  /*02e0*/  @!P0 LDG.E R14, desc[UR6][R12.64] ;  /* 0x000000060c0e8981 */ /* 0x000ee8000c1e1900 */
[----:B--2---:R-:W-:Y:S04]  /*02f0*/  STS [R18], R25 ;  /* 0x0000001912007388 */ /* 0x004fe80000000800 */
[----:B---3--:R-:W-:Y:S01]  /*0300*/  STS [R17], R14 ;  /* 0x0000000e11007388 */ /* 0x008fe20000000800 */
[----:B------:R-:W-:Y:S06]  /*0310*/  BAR.SYNC.DEFER_BLOCKING 0x0 ;  /* 0x0000000000007b1d */ /* 0x000fec0000010000 */
[----:B------:R-:W-:Y:S04]  /*0320*/  LDS R24, [R16] ;  /* 0x0000000010187984 */ /* 0x000fe80000000800 */
[----:B------:R-:W0:Y:S04]  /*0330*/  LDS.128 R8, [R19] ;  /* 0x0000000013087984 */ /* 0x000e280000000c00 */
[----:B------:R-:W1:Y:S04]  /*0340*/  LDS R27, [R16+0xf0] ;  /* 0x0000f000101b7984 */ /* 0x000e680000000800 */
[----:B------:R-:W2:Y:S04]  /*0350*/  LDS R28, [R16+0x1e0] ;  /* 0x0001e000101c7984 */ /* 0x000ea80000000800 */
[----:B------:R-:W3:Y:S04]  /*0360*/  LDS R22, [R16+0x2d0] ;  /* 0x0002d00010167984 */ /* 0x000ee80000000800 */
[----:B------:R-:W-:Y:S04]  /*0370*/  LDS R23, [R16+0x3c0] ;  /* 0x0003c00010177984 */ /* 0x000fe80000000800 */
[----:B------:R-:W4:Y:S04]  /*0380*/  LDS.128 R4, [R19+0x10] ;  /* 0x0000100013047984 */ /* 0x000f280000000c00 */
[----:B------:R-:W5:Y:S04]  /*0390*/  LDS R26, [R16+0x4b0] ;  /* 0x0004b000101a7984 */ /* 0x000f680000000800 */
[----:B------:R-:W5:Y:S04]  /*03a0*/  LDS R29, [R16+0x5a0] ;  /* 0x0005a000101d7984 */ /* 0x000f680000000800 */
[----:B------:R-:W-:Y:S01]  /*03b0*/  LDS R25, [R16+0x960] ;  /* 0x0009600010197984 */ /* 0x000fe20000000800 */
[----:B0-----:R-:W-:-:S03]  /*03c0*/  FFMA R8, R8, R24, R15 ;  /* 0x0000001808087223 */ /* 0x001fc6000000000f */
[----:B------:R-:W0:Y:S01]  /*03d0*/  LDS R24, [R16+0x690] ;  /* 0x0006900010187984 */ /* 0x000e220000000800 */
[----:B-1----:R-:W-:-:S03]  /*03e0*/  FFMA R9, R27, R9, R8 ;  /* 0x000000091b097223 */ /* 0x002fc60000000008 */
[----:B------:R-:W-:Y:S04]  /*03f0*/  LDS R27, [R16+0x780] ;  /* 0x00078000101b7984 */ /* 0x000fe80000000800 */
[----:B------:R-:W1:Y:S01]  /*0400*/  LDS.128 R12, [R19+0x20] ;  /* 0x00002000130c7984 */ /* 0x000e620000000c00 */
[----:B--2---:R-:W-:-:S03]  /*0410*/  FFMA R9, R28, R10, R9 ;  /* 0x0000000a1c097223 */ /* 0x004fc60000000009 */
[----:B------:R-:W2:Y:S01]  /*0420*/  LDS R28, [R16+0x870] ;  /* 0x00087000101c7984 */ /* 0x000ea20000000800 */
[----:B---3--:R-:W-:-:S03]  /*0430*/  FFMA R9, R22, R11, R9 ;  /* 0x0000000b16097223 */ /* 0x008fc60000000009 */
[----:B------:R-:W3:Y:S01]  /*0440*/  LDS R22, [R16+0xa50] ;  /* 0x000a500010167984 */ /* 0x000ee20000000800 */
[----:B----4-:R-:W-:-:S03]  /*0450*/  FFMA R9, R4, R23, R9 ;  /* 0x0000001704097223 */ /* 0x010fc60000000009 */
[----:B------:R-:W-:Y:S01]  /*0460*/  LDS R23, [R16+0xb40] ;  /* 0x000b400010177984 */ /* 0x000fe20000000800 */
[----:B-----5:R-:W-:-:S03]  /*0470*/  FFMA R26, R26, R5, R9 ;  /* 0x000000051a1a7223 */ /* 0x020fc60000000009 */
[----:B------:R-:W4:Y:S01]  /*0480*/  LDS.128 R8, [R19+0x30] ;  /* 0x0000300013087984 */ /* 0x000f220000000c00 */
[----:B------:R-:W-:-:S03]  /*0490*/  FFMA R29, R29, R6, R26 ;  /* 0x000000061d1d7223 */ /* 0x000fc6000000001a */
[----:B------:R-:W5:Y:S01]  /*04a0*/  LDS R26, [R16+0xc30] ;  /* 0x000c3000101a7984 */ /* 0x000f620000000800 */
[----:B0-----:R-:W-:-:S03]  /*04b0*/  FFMA R7, R24, R7, R29 ;  /* 0x0000000718077223 */ /* 0x001fc6000000001d */
[----:B------:R-:W0:Y:S04]  /*04c0*/  LDS R29, [R16+0xd20] ;  /* 0x000d2000101d7984 */ /* 0x000e280000000800 */
[----:B------:R-:W0:Y:S01]  /*04d0*/  LDS R24, [R16+0xe10] ;  /* 0x000e100010187984 */ /* 0x000e220000000800 */
[----:B-1----:R-:W-:-:S03]  /*04e0*/  FFMA R7, R12, R27, R7 ;  /* 0x0000001b0c077223 */ /* 0x002fc60000000007 */
[----:B------:R-:W-:Y:S01]  /*04f0*/  LDS R27, [R16+0xf00] ;  /* 0x000f0000101b7984 */ /* 0x000fe20000000800 */
[----:B--2---:R-:W-:-:S03]  /*0500*/  FFMA R28, R28, R13, R7 ;  /* 0x0000000d1c1c7223 */ /* 0x004fc60000000007 */
[----:B------:R-:W1:Y:S01]  /*0510*/  LDS.128 R4, [R19+0x40] ;  /* 0x0000400013047984 */ /* 0x000e620000000c00 */
[----:B------:R-:W-:-:S03]  /*0520*/  FFMA R25, R25, R14, R28 ;  /* 0x0000000e19197223 */ /* 0x000fc6000000001c */
[----:B------:R-:W2:Y:S01]  /*0530*/  LDS R28, [R16+0xff0] ;  /* 0x000ff000101c7984 */ /* 0x000ea20000000800 */
[----:B---3--:R-:W-:-:S03]  /*0540*/  FFMA R15, R22, R15, R25 ;  /* 0x0000000f160f7223 */ /* 0x008fc60000000019 */
[----:B------:R-:W3:Y:S04]  /*0550*/  LDS R25, [R16+0x10e0] ;  /* 0x0010e00010197984 */ /* 0x000ee80000000800 */
[----:B------:R-:W3:Y:S01]  /*0560*/  LDS R22, [R16+0x11d0] ;  /* 0x0011d00010167984 */ /* 0x000ee20000000800 */
[----:B----4-:R-:W-:-:S03]  /*0570*/  FFMA R15, R8, R23, R15 ;  /* 0x00000017080f7223 */ /* 0x010fc6000000000f */
[----:B------:R-:W-:Y:S01]  /*0580*/  LDS R23, [R16+0x12c0] ;  /* 0x0012c00010177984 */ /* 0x000fe20000000800 */
[----:B-----5:R-:W-:-:S03]  /*0590*/  FFMA R26, R26, R9, R15 ;  /* 0x000000091a1a7223 */ /* 0x020fc6000000000f */
[----:B------:R-:W4:Y:S01]  /*05a0*/  LDS.128 R12, [R19+0x50] ;  /* 0x00005000130c7984 */ /* 0x000f220000000c00 */
[----:B0-----:R-:W-:-:S03]  /*05b0*/  FFMA R29, R29, R10, R26 ;  /* 0x0000000a1d1d7223 */ /* 0x001fc6000000001a */
[----:B------:R-:W0:Y:S01]  /*05c0*/  LDS R26, [R16+0x13b0] ;  /* 0x0013b000101a7984 */ /* 0x000e220000000800 */
[----:B------:R-:W-:-:S03]  /*05d0*/  FFMA R11, R24, R11, R29 ;  /* 0x0000000b180b7223 */ /* 0x000fc6000000001d */
[----:B------:R-:W5:Y:S04]  /*05e0*/  LDS R29, [R16+0x14a0] ;  /* 0x0014a000101d7984 */ /* 0x000f680000000800 */
[----:B------:R-:W5:Y:S01]  /*05f0*/  LDS R24, [R16+0x1590] ;  /* 0x0015900010187984 */ /* 0x000f620000000800 */
[----:B-1----:R-:W-:-:S03]  /*0600*/  FFMA R11, R4, R27, R11 ;  /* 0x0000001b040b7223 */ /* 0x002fc6000000000b */
[----:B------:R-:W-:Y:S01]  /*0610*/  LDS R27, [R16+0x1680] ;  /* 0x00168000101b7984 */ /* 0x000fe20000000800 */
[----:B--2---:R-:W-:-:S03]  /*0620*/  FFMA R28, R28, R5, R11 ;  /* 0x000000051c1c7223 */ /* 0x004fc6000000000b */
[----:B------:R-:W1:Y:S01]  /*0630*/  LDS.128 R8, [R19+0x60] ;  /* 0x0000600013087984 */ /* 0x000e620000000c00 */
[----:B---3--:R-:W-:-:S03]  /*0640*/  FFMA R25, R25, R6, R28 ;  /* 0x0000000619197223 */ /* 0x008fc6000000001c */
[----:B------:R-:W2:Y:S01]  /*0650*/  LDS R28, [R16+0x1770] ;  /* 0x00177000101c7984 */ /* 0x000ea20000000800 */
[----:B------:R-:W-:-:S03]  /*0660*/  FFMA R7, R22, R7, R25 ;  /* 0x0000000716077223 */ /* 0x000fc60000000019 */
[----:B------:R-:W3:Y:S04]  /*0670*/  LDS R25, [R16+0x1860] ;  /* 0x0018600010197984 */ /* 0x000ee80000000800 */
[----:B------:R-:W3:Y:S01]  /*0680*/  LDS R22, [R16+0x1950] ;  /* 0x0019500010167984 */ /* 0x000ee20000000800 */
[----:B----4-:R-:W-:-:S03]  /*0690*/  FFMA R7, R12, R23, R7 ;  /* 0x000000170c077223 */ /* 0x010fc60000000007 */
[----:B------:R-:W-:Y:S01]  /*06a0*/  LDS R23, [R16+0x1a40] ;  /* 0x001a400010177984 */ /* 0x000fe20000000800 */
[----:B0-----:R-:W-:-:S03]  /*06b0*/  FFMA R26, R26, R13, R7 ;  /* 0x0000000d1a1a7223 */ /* 0x001fc60000000007 */
[----:B------:R-:W0:Y:S01]  /*06c0*/  LDS.128 R4, [R19+0x70] ;  /* 0x0000700013047984 */ /* 0x000e220000000c00 */
[----:B-----5:R-:W-:-:S03]  /*06d0*/  FFMA R29, R29, R14, R26 ;  /* 0x0000000e1d1d7223 */ /* 0x020fc6000000001a */
[----:B------:R-:W4:Y:S01]  /*06e0*/  LDS R26, [R16+0x1b30] ;  /* 0x001b3000101a7984 */ /* 0x000f220000000800 */
[----:B------:R-:W-:-:S03]  /*06f0*/  FFMA R15, R24, R15, R29 ;  /* 0x0000000f180f7223 */ /* 0x000fc6000000001d */
[----:B------:R-:W-:Y:S04]  /*0700*/  LDS R24, [R16+0x1d10] ;  /* 0x001d100010187984 */ /* 0x000fe80000000800 */
[----:B------:R-:W-:Y:S01]  /*0710*/  LDS R29, [R16+0x1fe0] ;  /* 0x001fe000101d7984 */ /* 0x000fe20000000800 */
[----:B-1----:R-:W-:-:S03]  /*0720*/  FFMA R15, R8, R27, R15 ;  /* 0x0000001b080f7223 */ /* 0x002fc6000000000f */
[----:B------:R-:W1:Y:S01]  /*0730*/  LDS R27, [R16+0x1c20] ;  /* 0x001c2000101b7984 */ /* 0x000e620000000800 */
[----:B--2---:R-:W-:-:S03]  /*0740*/  FFMA R28, R28, R9, R15 ;  /* 0x000000091c1c7223 */ /* 0x004fc6000000000f */
[----:B------:R-:W-:Y:S01]  /*0750*/  LDS.128 R12, [R19+0x80] ;  /* 0x00008000130c7984 */ /* 0x000fe20000000c00 */
[----:B---3--:R-:W-:-:S03]  /*0760*/  FFMA R9, R25, R10, R28 ;  /* 0x0000000a19097223 */ /* 0x008fc6000000001c */
[----:B------:R-:W2:Y:S04]  /*0770*/  LDS R25, [R16+0x1e00] ;  /* 0x001e000010197984 */ /* 0x000ea80000000800 */
[----:B------:R-:W3:Y:S01]  /*0780*/  LDS R28, [R16+0x1ef0] ;  /* 0x001ef000101c7984 */ /* 0x000ee20000000800 */
[----:B------:R-:W-:-:S03]  /*0790*/  FFMA R9, R22, R11, R9 ;  /* 0x0000000b16097223 */ /* 0x000fc60000000009 */
[----:B------:R-:W5:Y:S01]  /*07a0*/  LDS R22, [R16+0x20d0] ;  /* 0x0020d00010167984 */ /* 0x000f620000000800 */
[----:B0-----:R-:W-:-:S03]  /*07b0*/  FFMA R9, R4, R23, R9 ;  /* 0x0000001704097223 */ /* 0x001fc60000000009 */
[----:B------:R-:W-:Y:S01]  /*07c0*/  LDS R23, [R16+0x21c0] ;  /* 0x0021c00010177984 */ /* 0x000fe20000000800 */
[----:B----4-:R-:W-:-:S03]  /*07d0*/  FFMA R26, R26, R5, R9 ;  /* 0x000000051a1a7223 */ /* 0x010fc60000000009 */
[----:B------:R-:W0:Y:S01]  /*07e0*/  LDS.128 R8, [R19+0x90] ;  /* 0x0000900013087984 */ /* 0x000e220000000c00 */
[----:B-1----:R-:W-:-:S03]  /*07f0*/  FFMA R27, R27, R6, R26 ;  /* 0x000000061b1b7223 */ /* 0x002fc6000000001a */
[----:B------:R-:W1:Y:S01]  /*0800*/  LDS R26, [R16+0x22b0] ;  /* 0x0022b000101a7984 */ /* 0x000e620000000800 */
[----:B------:R-:W-:-:S03]  /*0810*/  FFMA R7, R24, R7, R27 ;  /* 0x0000000718077223 */ /* 0x000fc6000000001b */
[----:B------:R-:W4:Y:S01]  /*0820*/  LDS R27, [R16+0x23a0] ;  /* 0x0023a000101b7984 */ /* 0x000f220000000800 */
[----:B--2---:R-:W-:-:S03]  /*0830*/  FFMA R7, R12, R25, R7 ;  /* 0x000000190c077223 */ /* 0x004fc60000000007 */
[----:B------:R-:W2:Y:S01]  /*0840*/  LDS R24, [R16+0x2490] ;  /* 0x0024900010187984 */ /* 0x000ea20000000800 */
[----:B---3--:R-:W-:-:S03]  /*0850*/  FFMA R28, R28, R13, R7 ;  /* 0x0000000d1c1c7223 */ /* 0x008fc60000000007 */
[----:B------:R-:W-:Y:S01]  /*0860*/  LDS R25, [R16+0x2580] ;  /* 0x0025800010197984 */ /* 0x000fe20000000800 */
[----:B------:R-:W-:-:S03]  /*0870*/  FFMA R29, R29, R14, R28 ;  /* 0x0000000e1d1d7223 */ /* 0x000fc6000000001c */
[----:B------:R-:W3:Y:S04]  /*0880*/  LDS.128 R4, [R19+0xa0] ;  /* 0x0000a00013047984 */ /* 0x000ee80000000c00 */
[----:B------:R-:W3:Y:S01]  /*0890*/  LDS R28, [R16+0x2670] ;  /* 0x00267000101c7984 */ /* 0x000ee20000000800 */
[----:B-----5:R-:W-:-:S03]  /*08a0*/  FFMA R15, R22, R15, R29 ;  /* 0x0000000f160f7223 */ /* 0x020fc6000000001d */
[----:B------:R-:W5:Y:S04]  /*08b0*/  LDS R29, [R16+0x2760] ;  /* 0x00276000101d7984 */ /* 0x000f680000000800 */
[----:B------:R-:W5:Y:S01]  /*08c0*/  LDS R22, [R16+0x2850] ;  /* 0x0028500010167984 */ /* 0x000f620000000800 */
[----:B0-----:R-:W-:-:S03]  /*08d0*/  FFMA R15, R8, R23, R15 ;  /* 0x00000017080f7223 */ /* 0x001fc6000000000f */
[----:B------:R-:W-:Y:S01]  /*08e0*/  LDS R23, [R16+0x2940] ;  /* 0x0029400010177984 */ /* 0x000fe20000000800 */
[----:B-1----:R-:W-:-:S03]  /*08f0*/  FFMA R26, R26, R9, R15 ;  /* 0x000000091a1a7223 */ /* 0x002fc6000000000f */
[----:B------:R-:W0:Y:S01]  /*0900*/  LDS.128 R12, [R19+0xb0] ;  /* 0x0000b000130c7984 */ /* 0x000e220000000c00 */
[----:B----4-:R-:W-:-:S03]  /*0910*/  FFMA R27, R27, R10, R26 ;  /* 0x0000000a1b1b7223 */ /* 0x010fc6000000001a */
[----:B------:R-:W-:Y:S01]  /*0920*/  LDS R26, [R16+0x2c10] ;  /* 0x002c1000101a7984 */ /* 0x000fe20000000800 */
[----:B--2---:R-:W-:-:S03]  /*0930*/  FFMA R11, R24, R11, R27 ;  /* 0x0000000b180b7223 */ /* 0x004fc6000000001b */
[----:B------:R-:W1:Y:S04]  /*0940*/  LDS R24, [R16+0x2a30] ;  /* 0x002a300010187984 */ /* 0x000e680000000800 */
[----:B------:R-:W2:Y:S01]  /*0950*/  LDS R27, [R16+0x2b20] ;  /* 0x002b2000101b7984 */ /* 0x000ea20000000800 */
[----:B---3--:R-:W-:-:S03]  /*0960*/  FFMA R11, R4, R25, R11 ;  /* 0x00000019040b7223 */ /* 0x008fc6000000000b */
[----:B------:R-:W-:Y:S01]  /*0970*/  LDS R25, [R16+0x2d00] ;  /* 0x002d000010197984 */ /* 0x000fe20000000800 */
[----:B------:R-:W-:-:S03]  /*0980*/  FFMA R28, R28, R5, R11 ;  /* 0x000000051c1c7223 */ /* 0x000fc6000000000b */
[----:B------:R-:W3:Y:S01]  /*0990*/  LDS.128 R8, [R19+0xc0] ;  /* 0x0000c00013087984 */ /* 0x000ee20000000c00 */
[----:B-----5:R-:W-:-:S03]  /*09a0*/  FFMA R29, R29, R6, R28 ;  /* 0x000000061d1d7223 */ /* 0x020fc6000000001c */
[----:B------:R-:W4:Y:S01]  /*09b0*/  LDS R28, [R16+0x2df0] ;  /* 0x002df000101c7984 */ /* 0x000f220000000800 */
[----:B------:R-:W-:-:S03]  /*09c0*/  FFMA R7, R22, R7, R29 ;  /* 0x0000000716077223 */ /* 0x000fc6000000001d */
[----:B------:R-:W5:Y:S04]  /*09d0*/  LDS R29, [R16+0x2ee0] ;  /* 0x002ee000101d7984 */ /* 0x000f680000000800 */
[----:B------:R-:W5:Y:S01]  /*09e0*/  LDS R22, [R16+0x2fd0] ;  /* 0x002fd00010167984 */ /* 0x000f620000000800 */
[----:B0-----:R-:W-:-:S03]  /*09f0*/  FFMA R7, R12, R23, R7 ;  /* 0x000000170c077223 */ /* 0x001fc60000000007 */
[----:B------:R-:W-:Y:S01]  /*0a00*/  LDS R23, [R16+0x30c0] ;  /* 0x0030c00010177984 */ /* 0x000fe20000000800 */
[----:B-1----:R-:W-:-:S03]  /*0a10*/  FFMA R24, R24, R13, R7 ;  /* 0x0000000d18187223 */ /* 0x002fc60000000007 */
[----:B------:R-:W0:Y:S01]  /*0a20*/  LDS.128 R4, [R19+0xd0] ;  /* 0x0000d00013047984 */ /* 0x000e220000000c00 */
[----:B--2---:R-:W-:-:S03]  /*0a30*/  FFMA R27, R27, R14, R24 ;  /* 0x0000000e1b1b7223 */ /* 0x004fc60000000018 */
[----:B------:R-:W1:Y:S01]  /*0a40*/  LDS R24, [R16+0x31b0] ;  /* 0x0031b00010187984 */ /* 0x000e620000000800 */
[----:B------:R-:W-:-:S03]  /*0a50*/  FFMA R15, R26, R15, R27 ;  /* 0x0000000f1a0f7223 */ /* 0x000fc6000000001b */
[----:B------:R-:W-:Y:S01]  /*0a60*/  LDS R27, [R16+0x3480] ;  /* 0x00348000101b7984 */ /* 0x000fe20000000800 */
[----:B---3--:R-:W-:-:S03]  /*0a70*/  FFMA R15, R8, R25, R15 ;  /* 0x00000019080f7223 */ /* 0x008fc6000000000f */
[----:B------:R-:W2:Y:S01]  /*0a80*/  LDS R25, [R16+0x32a0] ;  /* 0x0032a00010197984 */ /* 0x000ea20000000800 */
[----:B----4-:R-:W-:-:S03]  /*0a90*/  FFMA R28, R28, R9, R15 ;  /* 0x000000091c1c7223 */ /* 0x010fc6000000000f */
[----:B------:R-:W3:Y:S01]  /*0aa0*/  LDS R8, [R16+0x3390] ;  /* 0x0033900010087984 */ /* 0x000ee20000000800 */
[----:B-----5:R-:W-:-:S03]  /*0ab0*/  FFMA R29, R29, R10, R28 ;  /* 0x0000000a1d1d7223 */ /* 0x020fc6000000001c */
[----:B------:R-:W4:Y:S01]  /*0ac0*/  LDS.128 R12, [R19+0xe0] ;  /* 0x0000e000130c7984 */ /* 0x000f220000000c00 */
[----:B------:R-:W-:-:S03]  /*0ad0*/  FFMA R11, R22, R11, R29 ;  /* 0x0000000b160b7223 */ /* 0x000fc6000000001d */
[----:B------:R-:W5:Y:S04]  /*0ae0*/  LDS R22, [R16+0x3570] ;  /* 0x0035700010167984 */ /* 0x000f680000000800 */
[----:B------:R-:W5:Y:S04]  /*0af0*/  LDS R9, [R16+0x3660] ;  /* 0x0036600010097984 */ /* 0x000f680000000800 */
[----:B------:R-:W5:Y:S01]  /*0b00*/  LDS R10, [R16+0x3750] ;  /* 0x00375000100a7984 */ /* 0x000f620000000800 */
[----:B0-----:R-:W-:-:S04]  /*0b10*/  FFMA R11, R4, R23, R11 ;  /* 0x00000017040b7223 */ /* 0x001fc8000000000b */
[----:B-1----:R-:W-:Y:S01]  /*0b20*/  FFMA R24, R24, R5, R11 ;  /* 0x0000000518187223 */ /* 0x002fe2000000000b */
[----:B------:R-:W-:Y:S01]  /*0b30*/  BAR.SYNC.DEFER_BLOCKING 0x0 ;  /* 0x0000000000007b1d */ /* 0x000fe20000010000 */
[----:B------:R-:W-:Y:S02]  /*0b40*/  ISETP.NE.AND P0, PT, R3, UR4, PT ;  /* 0x0000000403007c0c */ /* 0x000fe4000bf05270 */
[----:B--2---:R-:W-:-:S04]  /*0b50*/  FFMA R25, R25, R6, R24 ;  /* 0x0000000619197223 */ /* 0x004fc80000000018 */
[----:B---3--:R-:W-:-:S04]  /*0b60*/  FFMA R7, R8, R7, R25 ;  /* 0x0000000708077223 */ /* 0x008fc80000000019 */
[----:B----4-:R-:W-:-:S04]  /*0b70*/  FFMA R27, R12, R27, R7 ;  /* 0x0000001b0c1b7223 */ /* 0x010fc80000000007 */
[----:B-----5:R-:W-:-:S04]  /*0b80*/  FFMA R22, R22, R13, R27 ;  /* 0x0000000d16167223 */ /* 0x020fc8000000001b */
[----:B------:R-:W-:Y:S01]  /*0b90*/  FFMA R9, R9, R14, R22 ;  /* 0x0000000e09097223 */ /* 0x000fe20000000016 */
[----:B------:R-:W-:-:S03]  /*0ba0*/  IADD3 R3, PT, PT, R3, 0x1, RZ ;  /* 0x0000000103037810 */ /* 0x000fc60007ffe0ff */
[----:B------:R-:W-:Y:S01]  /*0bb0*/  FFMA R15, R10, R15, R9 ;  /* 0x0000000f0a0f7223 */ /* 0x000fe20000000009 */
[----:B------:R-:W-:Y:S06]  /*0bc0*/  @P0 BRA `(.L_x_1) ;  /* 0xfffffff400880947 */ /* 0x000fec000383ffff */
.L_x_0:
[----:B------:R-:W0:Y:S02]  /*0bd0*/  LDCU.64 UR4, c[0x0][0x3a8] ;  /* 0x00007500ff0477ac */ /* 0x000e240008000a00 */
[----:B0-----:R-:W-:-:S04]  /*0be0*/  ISETP.GE.AND P0, PT, R20, UR5, PT ;  /* 0x0000000514007c0c */ /* 0x001fc8000bf06270 */
[----:B------:R-:W-:-:S13]  /*0bf0*/  ISETP.GE.OR P0, PT, R21, UR4, P0 ;  /* 0x0000000415007c0c */ /* 0x000fda0008706670 */
[----:B------:R-:W-:Y:S05]  /*0c00*/  @P0 EXIT ;  /* 0x000000000000094d */ /* 0x000fea0003800000 */
[----:B------:R-:W0:Y:S01]  /*0c10*/  LDC.64 R2, c[0x0][0x390] ;  /* 0x0000e400ff027b82 */ /* 0x000e220000000a00 */
[----:B------:R-:W-:-:S04]  /*0c20*/  IMAD R21, R21, UR5, R20 ;  /* 0x0000000515157c24 */ /* 0x000fc8000f8e0214 */
[----:B0-----:R-:W-:-:S05]  /*0c30*/  IMAD.WIDE.U32 R2, R21, 0x4, R2 ;  /* 0x0000000415027825 */ /* 0x001fca00078e0002 */
[----:B------:R-:W-:Y:S01]  /*0c40*/  STG.E desc[UR6][R2.64], R15 ;  /* 0x0000000f02007986 */ /* 0x000fe2000c101906 */
[----:B------:R-:W-:Y:S05]  /*0c50*/  EXIT ;  /* 0x000000000000794d */ /* 0x000fea0003800000 */
.L_x_2:
[----:B------:R-:W-:-:S00]  /*0c60*/  BRA `(.L_x_2) ;  /* 0xfffffffc00fc7947 */ /* 0x000fc0000383ffff */
[----:B------:R-:W-:-:S00]  /*0c70*/  NOP ;  /* 0x0000000000007918 */ /* 0x000fc00000000000 */
        /* <DEDUP_REMOVED lines=8> */
.L_x_28:


//--------------------- .text._Z13mmul_d_threadPfiiS_iS_ --------------------------
	.section	.text._Z13mmul_d_threadPfiiS_iS_,"ax",@progbits
	.align	128
        .global         _Z13mmul_d_threadPfiiS_iS_
        .type           _Z13mmul_d_threadPfiiS_iS_,@function
        .size           _Z13mmul_d_threadPfiiS_iS_,(.L_x_29 - _Z13mmul_d_threadPfiiS_iS_)
        .other          _Z13mmul_d_threadPfiiS_iS_,@"STO_CUDA_ENTRY STV_DEFAULT"
_Z13mmul_d_threadPfiiS_iS_:
.text._Z13mmul_d_threadPfiiS_iS_:
[----:B------:R-:W-:Y:S01]  /*0000*/  LDC R1, c[0x0][0x37c] ;  /* 0x0000df00ff017b82 */ /* 0x000fe20000000800 */
[----:B------:R-:W0:Y:S02]  /*0010*/  LDCU UR8, c[0x0][0x398] ;  /* 0x00007300ff0877ac */ /* 0x000e240008000800 */
[----:B0-----:R-:W-:-:S06]  /*0020*/  UISETP.GE.AND UP0, UPT, UR8, 0x1, UPT ;  /* 0x000000010800788c */ /* 0x001fcc000bf06270 */
[----:B------:R-:W-:-:S13]  /*0030*/  PLOP3.LUT P0, PT, PT, PT, UP0, 0x80, 0x8 ;  /* 0x000000000008781c */ /* 0x000fda0003f0f008 */
[----:B------:R-:W-:Y:S05]  /*0040*/  @!P0 EXIT ;  /* 0x000000000000894d */ /* 0x000fea0003800000 */
[----:B------:R-:W0:Y:S01]  /*0050*/  S2R R0, SR_TID.X ;  /* 0x0000000000007919 */ /* 0x000e220000002100 */
[----:B------:R-:W1:Y:S01]  /*0060*/  LDCU.64 UR10, c[0x0][0x388] ;  /* 0x00007100ff0a77ac */ /* 0x000e620008000a00 */
[----:B------:R-:W0:Y:S01]  /*0070*/  S2R R3, SR_CTAID.X ;  /* 0x0000000000037919 */ /* 0x000e220000002500 */
[----:B------:R-:W0:Y:S01]  /*0080*/  LDCU UR4, c[0x0][0x360] ;  /* 0x00006c00ff0477ac */ /* 0x000e220008000800 */
[----:B------:R-:W2:Y:S01]  /*0090*/  LDCU.64 UR18, c[0x0][0x358] ;  /* 0x00006b00ff1277ac */ /* 0x000ea20008000a00 */
[----:B-1----:R-:W-:Y:S01]  /*00a0*/  UISETP.GE.AND UP0, UPT, UR11, 0x1, UPT ;  /* 0x000000010b00788c */ /* 0x002fe2000bf06270 */
[----:B0-----:R-:W-:-:S08]  /*00b0*/  IMAD R0, R3, UR4, R0 ;  /* 0x0000000403007c24 */ /* 0x001fd0000f8e0200 */
[----:B--2---:R-:W-:Y:S05]  /*00c0*/  BRA.U !UP0, `(.L_x_3) ;  /* 0x0000000908cc7547 */ /* 0x004fea000b800000 */
[----:B------:R-:W-:Y:S01]  /*00d0*/  ULOP3.LUT UR6, UR11, 0x7ffffff8, URZ, 0xc0, !UPT ;  /* 0x7ffffff80b067892 */ /* 0x000fe2000f8ec0ff */
[----:B------:R-:W-:Y:S01]  /*00e0*/  IMAD R10, R0, UR10, RZ ;  /* 0x0000000a000a7c24 */ /* 0x000fe2000f8e02ff */
[----:B------:R-:W-:Y:S02]  /*00f0*/  ULOP3.LUT UR17, UR11, 0x7, URZ, 0xc0, !UPT ;  /* 0x000000070b117892 */ /* 0x000fe4000f8ec0ff */
[----:B------:R-:W-:Y:S02]  /*0100*/  ULOP3.LUT UR7, UR11, 0x3, URZ, 0xc0, !UPT ;  /* 0x000000030b077892 */ /* 0x000fe4000f8ec0ff */
[----:B------:R-:W-:Y:S02]  /*0110*/  USHF.L.U32 UR8, UR8, 0x3, URZ ;  /* 0x0000000308087899 */ /* 0x000fe400080006ff */
[----:B------:R-:W-:Y:S01]  /*0120*/  UIADD3 UR9, UPT, UPT, -UR6, URZ, URZ ;  /* 0x000000ff06097290 */ /* 0x000fe2000fffe1ff */
[----:B------:R-:W-:-:S11]  /*0130*/  UMOV UR4, URZ ;  /* 0x000000ff00047c82 */ /* 0x000fd60008000000 */
.L_x_8:
[----:B------:R-:W0:Y:S01]  /*0140*/  LDCU UR28, c[0x0][0x38c] ;  /* 0x00007180ff1c77ac */ /* 0x000e220008000800 */
[----:B------:R-:W-:Y:S01]  /*0150*/  HFMA2 R11, -RZ, RZ, 0, 0 ;  /* 0x00000000ff0b7431 */ /* 0x000fe200000001ff */
[----:B------:R-:W-:Y:S01]  /*0160*/  UMOV UR5, URZ ;  /* 0x000000ff00057c82 */ /* 0x000fe20008000000 */
[----:B0-----:R-:W-:-:S09]  /*0170*/  UISETP.GE.U32.AND UP0, UPT, UR28, 0x8, UPT ;  /* 0x000000081c00788c */ /* 0x001fd2000bf06070 */
[----:B------:R-:W-:Y:S05]  /*0180*/  BRA.U !UP0, `(.L_x_4) ;  /* 0x00000005082c7547 */ /* 0x000fea000b800000 */
[----:B------:R-:W0:Y:S01]  /*0190*/  LDCU UR5, c[0x0][0x398] ;  /* 0x00007300ff0577ac */ /* 0x000e220008000800 */
[----:B------:R-:W-:Y:S02]  /*01a0*/  MOV R11, RZ ;  /* 0x000000ff000b7202 */ /* 0x000fe40000000f00 */
[----:B------:R-:W-:Y:S01]  /*01b0*/  MOV R12, R10 ;  /* 0x0000000a000c7202 */ /* 0x000fe20000000f00 */
[----:B------:R-:W1:Y:S01]  /*01c0*/  LDCU.64 UR26, c[0x0][0x390] ;  /* 0x00007200ff1a77ac */ /* 0x000e620008000a00 */
[----:B------:R-:W-:Y:S01]  /*01d0*/  UMOV UR10, UR9 ;  /* 0x00000009000a7c82 */ /* 0x000fe20008000000 */
[----:B0-----:R-:W-:Y:S02]  /*01e0*/  UIADD3 UR11, UPT, UPT, UR4, UR5, URZ ;  /* 0x00000005040b7290 */ /* 0x001fe4000fffe0ff */
[----:B------:R-:W-:Y:S02]  /*01f0*/  ULEA UR12, UR5, UR4, 0x1 ;  /* 0x00000004050c7291 */ /* 0x000fe4000f8e08ff */
[----:B------:R-:W-:-:S02]  /*0200*/  UIMAD UR13, UR5, 0x3, UR4 ;  /* 0x00000003050d78a4 */ /* 0x000fc4000f8e0204 */
[----:B------:R-:W-:Y:S02]  /*0210*/  ULEA UR14, UR5, UR4, 0x2 ;  /* 0x00000004050e7291 */ /* 0x000fe4000f8e10ff */
[----:B------:R-:W-:Y:S02]  /*0220*/  UIMAD UR15, UR5, 0x5, UR4 ;  /* 0x00000005050f78a4 */ /* 0x000fe4000f8e0204 */
[----:B------:R-:W-:Y:S02]  /*0230*/  UIMAD UR16, UR5, 0x6, UR4 ;  /* 0x00000006051078a4 */ /* 0x000fe4000f8e0204 */
[----:B------:R-:W-:Y:S02]  /*0240*/  UIMAD UR5, UR5, 0x7, UR4 ;  /* 0x00000007050578a4 */ /* 0x000fe4000f8e0204 */
[----:B-1----:R-:W-:-:S12]  /*0250*/  UIMAD.WIDE.U32 UR20, UR4, 0x4, UR26 ;  /* 0x00000004041478a5 */ /* 0x002fd8000f8e001a */
.L_x_5:
[----:B------:R-:W0:Y:S01]  /*0260*/  LDC.64 R2, c[0x0][0x380] ;  /* 0x0000e000ff027b82 */ /* 0x000e220000000a00 */
[----:B------:R-:W-:Y:S01]  /*0270*/  UIMAD.WIDE.U32 UR22, UR11, 0x4, UR26 ;  /* 0x000000040b1678a5 */ /* 0x000fe2000f8e001a */
[----:B------:R-:W-:Y:S01]  /*0280*/  IMAD.U32 R4, RZ, RZ, UR20 ;  /* 0x00000014ff047e24 */ /* 0x000fe2000f8e00ff */
[----:B------:R-:W-:Y:S01]  /*0290*/  MOV R5, UR21 ;  /* 0x0000001500057c02 */ /* 0x000fe20008000f00 */
[----:B------:R-:W-:-:S03]  /*02a0*/  UIMAD.WIDE.U32 UR24, UR12, 0x4, UR26 ;  /* 0x000000040c1878a5 */ /* 0x000fc6000f8e001a */
[----:B------:R-:W-:Y:S01]  /*02b0*/  MOV R6, UR22 ;  /* 0x0000001600067c02 */ /* 0x000fe20008000f00 */
[----:B------:R-:W-:Y:S01]  /*02c0*/  IMAD.U32 R7, RZ, RZ, UR23 ;  /* 0x00000017ff077e24 */ /* 0x000fe2000f8e00ff */
[----:B------:R-:W2:Y:S01]  /*02d0*/  LDG.E R14, desc[UR18][R4.64] ;  /* 0x00000012040e7981 */ /* 0x000ea2000c1e1900 */
[----:B------:R-:W-:Y:S01]  /*02e0*/  UIMAD.WIDE.U32 UR22, UR13, 0x4, UR26 ;  /* 0x000000040d1678a5 */ /* 0x000fe2000f8e001a */
[----:B------:R-:W-:Y:S02]  /*02f0*/  MOV R8, UR24 ;  /* 0x0000001800087c02 */ /* 0x000fe40008000f00 */
[----:B------:R-:W-:Y:S01]  /*0300*/  MOV R9, UR25 ;  /* 0x0000001900097c02 */ /* 0x000fe20008000f00 */
[----:B------:R-:W-:Y:S01]  /*0310*/  UIMAD.WIDE.U32 UR24, UR14, 0x4, UR26 ;  /* 0x000000040e1878a5 */ /* 0x000fe2000f8e001a */
[----:B------:R1:W3:Y:S01]  /*0320*/  LDG.E R13, desc[UR18][R6.64] ;  /* 0x00000012060d7981 */ /* 0x0002e2000c1e1900 */
[----:B0-----:R-:W-:Y:S01]  /*0330*/  IMAD.WIDE R2, R12, 0x4, R2 ;  /* 0x000000040c027825 */ /* 0x001fe200078e0202 */
[----:B------:R-:W-:-:S02]  /*0340*/  MOV R25, UR23 ;  /* 0x0000001700197c02 */ /* 0x000fc40008000f00 */
[----:B------:R0:W4:Y:S04]  /*0350*/  LDG.E R15, desc[UR18][R8.64] ;  /* 0x00000012080f7981 */ /* 0x000128000c1e1900 */
[----:B------:R-:W2:Y:S01]  /*0360*/  LDG.E R16, desc[UR18][R2.64] ;  /* 0x0000001202107981 */ /* 0x000ea2000c1e1900 */
[----:B------:R-:W-:-:S03]  /*0370*/  IMAD.U32 R24, RZ, RZ, UR22 ;  /* 0x00000016ff187e24 */ /* 0x000fc6000f8e00ff */
[----:B------:R-:W3:Y:S01]  /*0380*/  LDG.E R18, desc[UR18][R2.64+0x4] ;  /* 0x0000041202127981 */ /* 0x000ee2000c1e1900 */
[----:B------:R-:W-:Y:S01]  /*0390*/  UIMAD.WIDE.U32 UR22, UR15, 0x4, UR26 ;  /* 0x000000040f1678a5 */ /* 0x000fe2000f8e001a */
[----:B------:R-:W-:Y:S02]  /*03a0*/  MOV R20, UR24 ;  /* 0x0000001800147c02 */ /* 0x000fe40008000f00 */
[----:B------:R-:W4:Y:S01]  /*03b0*/  LDG.E R22, desc[UR18][R2.64+0x8] ;  /* 0x0000081202167981 */ /* 0x000f22000c1e1900 */
[----:B------:R-:W-:Y:S01]  /*03c0*/  IMAD.U32 R21, RZ, RZ, UR25 ;  /* 0x00000019ff157e24 */ /* 0x000fe2000f8e00ff */
[----:B------:R-:W-:Y:S02]  /*03d0*/  UIMAD.WIDE.U32 UR24, UR16, 0x4, UR26 ;  /* 0x00000004101878a5 */ /* 0x000fe4000f8e001a */
[----:B------:R-:W5:Y:S01]  /*03e0*/  LDG.E R24, desc[UR18][R24.64] ;  /* 0x0000001218187981 */ /* 0x000f62000c1e1900 */
[----:B-1----:R-:W-:-:S03]  /*03f0*/  MOV R6, UR22 ;  /* 0x0000001600067c02 */ /* 0x002fc60008000f00 */
[----:B------:R-:W5:Y:S01]  /*0400*/  LDG.E R17, desc[UR18][R2.64+0xc] ;  /* 0x00000c1202117981 */ /* 0x000f62000c1e1900 */
[----:B------:R-:W-:Y:S01]  /*0410*/  MOV R7, UR23 ;  /* 0x0000001700077c02 */ /* 0x000fe20008000f00 */
[----:B------:R-:W-:Y:S02]  /*0420*/  UIMAD.WIDE.U32 UR22, UR5, 0x4, UR26 ;  /* 0x00000004051678a5 */ /* 0x000fe4000f8e001a */
[----:B------:R-:W5:Y:S01]  /*0430*/  LDG.E R20, desc[UR18][R20.64] ;  /* 0x0000001214147981 */ /* 0x000f62000c1e1900 */
[----:B------:R-:W-:-:S03]  /*0440*/  MOV R4, UR24 ;  /* 0x0000001800047c02 */ /* 0x000fc60008000f00 */
[----:B------:R-:W5:Y:S01]  /*0450*/  LDG.E R19, desc[UR18][R2.64+0x10] ;  /* 0x0000101202137981 */ /* 0x000f62000c1e1900 */
[----:B------:R-:W-:Y:S01]  /*0460*/  IMAD.U32 R5, RZ, RZ, UR25 ;  /* 0x00000019ff057e24 */ /* 0x000fe2000f8e00ff */
[----:B0-----:R-:W-:Y:S02]  /*0470*/  MOV R8, UR22 ;  /* 0x0000001600087c02 */ /* 0x001fe40008000f00 */
[----:B------:R-:W5:Y:S01]  /*0480*/  LDG.E R6, desc[UR18][R6.64] ;  /* 0x0000001206067981 */ /* 0x000f62000c1e1900 */
[----:B------:R-:W-:-:S03]  /*0490*/  MOV R9, UR23 ;  /* 0x0000001700097c02 */ /* 0x000fc60008000f00 */
[----:B------:R-:W5:Y:S04]  /*04a0*/  LDG.E R23, desc[UR18][R2.64+0x14] ;  /* 0x0000141202177981 */ /* 0x000f68000c1e1900 */
[----:B------:R-:W5:Y:S04]  /*04b0*/  LDG.E R4, desc[UR18][R4.64] ;  /* 0x0000001204047981 */ /* 0x000f68000c1e1900 */
[----:B------:R-:W5:Y:S04]  /*04c0*/  LDG.E R25, desc[UR18][R2.64+0x18] ;  /* 0x0000181202197981 */ /* 0x000f68000c1e1900 */
[----:B------:R-:W5:Y:S04]  /*04d0*/  LDG.E R8, desc[UR18][R8.64] ;  /* 0x0000001208087981 */ /* 0x000f68000c1e1900 */
[----:B------:R-:W5:Y:S01]  /*04e0*/  LDG.E R21, desc[UR18][R2.64+0x1c] ;  /* 0x00001c1202157981 */ /* 0x000f62000c1e1900 */
[----:B------:R-:W-:-:S04]  /*04f0*/  UIADD3 UR10, UPT, UPT, UR10, 0x8, URZ ;  /* 0x000000080a0a7890 */ /* 0x000fc8000fffe0ff */
[----:B------:R-:W-:Y:S01]  /*0500*/  UISETP.NE.AND UP0, UPT, UR10, URZ, UPT ;  /* 0x000000ff0a00728c */ /* 0x000fe2000bf05270 */
[----:B------:R-:W-:Y:S01]  /*0510*/  IADD3 R12, PT, PT, R12, 0x8, RZ ;  /* 0x000000080c0c7810 */ /* 0x000fe20007ffe0ff */
[----:B------:R-:W-:Y:S02]  /*0520*/  UIADD3 UR11, UPT, UPT, UR8, UR11, URZ ;  /* 0x0000000b080b7290 */ /* 0x000fe4000fffe0ff */
[----:B------:R-:W-:Y:S02]  /*0530*/  UIADD3 UR12, UPT, UPT, UR8, UR12, URZ ;  /* 0x0000000c080c7290 */ /* 0x000fe4000fffe0ff */
[----:B------:R-:W-:Y:S02]  /*0540*/  UIADD3 UR13, UPT, UPT, UR8, UR13, URZ ;  /* 0x0000000d080d7290 */ /* 0x000fe4000fffe0ff */
[----:B------:R-:W-:Y:S02]  /*0550*/  UIADD3 UR14, UPT, UPT, UR8, UR14, URZ ;  /* 0x0000000e080e7290 */ /* 0x000fe4000fffe0ff */
[----:B------:R-:W-:-:S02]  /*0560*/  UIADD3 UR15, UPT, UPT, UR8, UR15, URZ ;  /* 0x0000000f080f7290 */ /* 0x000fc4000fffe0ff */
[----:B------:R-:W-:Y:S02]  /*0570*/  UIADD3 UR16, UPT, UPT, UR8, UR16, URZ ;  /* 0x0000001008107290 */ /* 0x000fe4000fffe0ff */
[----:B------:R-:W-:Y:S02]  /*0580*/  UIADD3 UR5, UPT, UPT, UR8, UR5, URZ ;  /* 0x0000000508057290 */ /* 0x000fe4000fffe0ff */
[----:B------:R-:W-:Y:S01]  /*0590*/  UIMAD.WIDE.U32 UR20, UR8, 0x4, UR20 ;  /* 0x00000004081478a5 */ /* 0x000fe2000f8e0014 */
[----:B--2---:R-:W-:-:S04]  /*05a0*/  FFMA R11, R16, R14, R11 ;  /* 0x0000000e100b7223 */ /* 0x004fc8000000000b */
[----:B---3--:R-:W-:-:S04]  /*05b0*/  FFMA R11, R18, R13, R11 ;  /* 0x0000000d120b7223 */ /* 0x008fc8000000000b */
[----:B----4-:R-:W-:-:S04]  /*05c0*/  FFMA R22, R22, R15, R11 ;  /* 0x0000000f16167223 */ /* 0x010fc8000000000b */
[----:B-----5:R-:W-:-:S04]  /*05d0*/  FFMA R22, R17, R24, R22 ;  /* 0x0000001811167223 */ /* 0x020fc80000000016 */
[----:B------:R-:W-:-:S04]  /*05e0*/  FFMA R20, R19, R20, R22 ;  /* 0x0000001413147223 */ /* 0x000fc80000000016 */
[----:B------:R-:W-:-:S04]  /*05f0*/  FFMA R6, R23, R6, R20 ;  /* 0x0000000617067223 */ /* 0x000fc80000000014 */
[----:B------:R-:W-:-:S04]  /*0600*/  FFMA R4, R25, R4, R6 ;  /* 0x0000000419047223 */ /* 0x000fc80000000006 */
[----:B------:R-:W-:Y:S01]  /*0610*/  FFMA R11, R21, R8, R4 ;  /* 0x00000008150b7223 */ /* 0x000fe20000000004 */
[----:B------:R-:W-:Y:S06]  /*0620*/  BRA.U UP0, `(.L_x_5) ;  /* 0xfffffffd000c7547 */ /* 0x000fec000b83ffff */
[----:B------:R-:W-:-:S05]  /*0630*/  UMOV UR5, UR6 ;  /* 0x0000000600057c82 */ /* 0x000fca0008000000 */
.L_x_4:
[----:B------:R-:W-:-:S09]  /*0640*/  UISETP.NE.AND UP0, UPT, UR17, URZ, UPT ;  /* 0x000000ff1100728c */ /* 0x000fd2000bf05270 */
[----:B------:R-:W-:Y:S05]  /*0650*/  BRA.U !UP0, `(.L_x_6) ;  /* 0x00000005083c7547 */ /* 0x000fea000b800000 */
[----:B------:R-:W-:Y:S02]  /*0660*/  UIADD3 UR10, UPT, UPT, UR17, -0x1, URZ ;  /* 0xffffffff110a7890 */ /* 0x000fe4000fffe0ff */
[----:B------:R-:W-:Y:S02]  /*0670*/  UISETP.NE.AND UP1, UPT, UR7, URZ, UPT ;  /* 0x000000ff0700728c */ /* 0x000fe4000bf25270 */
[----:B------:R-:W-:-:S09]  /*0680*/  UISETP.GE.U32.AND UP0, UPT, UR10, 0x3, UPT ;  /* 0x000000030a00788c */ /* 0x000fd2000bf06070 */
[----:B------:R-:W-:Y:S05]  /*0690*/  BRA.U !UP0, `(.L_x_7) ;  /* 0x0000000108887547 */ /* 0x000fea000b800000 */
[----:B------:R-:W0:Y:S01]  /*06a0*/  LDCU UR13, c[0x0][0x398] ;  /* 0x00007300ff0d77ac */ /* 0x000e220008000800 */
[----:B------:R-:W1:Y:S01]  /*06b0*/  LDC.64 R2, c[0x0][0x380] ;  /* 0x0000e000ff027b82 */ /* 0x000e620000000a00 */
[----:B------:R-:W-:Y:S01]  /*06c0*/  VIADD R7, R10, UR5 ;  /* 0x000000050a077c36 */ /* 0x000fe20008000000 */
[----:B------:R-:W2:Y:S01]  /*06d0*/  LDCU.64 UR10, c[0x0][0x390] ;  /* 0x00007200ff0a77ac */ /* 0x000ea20008000a00 */
[----:B0-----:R-:W-:-:S04]  /*06e0*/  UIMAD UR12, UR5, UR13, UR4 ;  /* 0x0000000d050c72a4 */ /* 0x001fc8000f8e0204 */
[----:B--2---:R-:W-:Y:S02]  /*06f0*/  UIMAD.WIDE.U32 UR14, UR12, 0x4, UR10 ;  /* 0x000000040c0e78a5 */ /* 0x004fe4000f8e000a */
[----:B------:R-:W-:Y:S01]  /*0700*/  UIADD3 UR12, UPT, UPT, UR12, UR13, URZ ;  /* 0x0000000d0c0c7290 */ /* 0x000fe2000fffe0ff */
[----:B-1----:R-:W-:-:S03]  /*0710*/  IMAD.WIDE R2, R7, 0x4, R2 ;  /* 0x0000000407027825 */ /* 0x002fc600078e0202 */
[----:B------:R-:W-:Y:S01]  /*0720*/  UIMAD.WIDE.U32 UR20, UR12, 0x4, UR10 ;  /* 0x000000040c1478a5 */ /* 0x000fe2000f8e000a */
[----:B------:R-:W-:Y:S01]  /*0730*/  MOV R4, UR14 ;  /* 0x0000000e00047c02 */ /* 0x000fe20008000f00 */
[----:B------:R-:W-:Y:S01]  /*0740*/  UIADD3 UR12, UPT, UPT, UR12, UR13, URZ ;  /* 0x0000000d0c0c7290 */ /* 0x000fe2000fffe0ff */
[----:B------:R-:W-:Y:S01]  /*0750*/  MOV R5, UR15 ;  /* 0x0000000f00057c02 */ /* 0x000fe20008000f00 */
[----:B------:R-:W2:Y:S02]  /*0760*/  LDG.E R14, desc[UR18][R2.64] ;  /* 0x00000012020e7981 */ /* 0x000ea4000c1e1900 */
[----:B------:R-:W-:Y:S02]  /*0770*/  UIMAD.WIDE.U32 UR14, UR12, 0x4, UR10 ;  /* 0x000000040c0e78a5 */ /* 0x000fe4000f8e000a */
[----:B------:R-:W-:Y:S01]  /*0780*/  UIADD3 UR12, UPT, UPT, UR12, UR13, URZ ;  /* 0x0000000d0c0c7290 */ /* 0x000fe2000fffe0ff */
[----:B------:R-:W-:Y:S01]  /*0790*/  MOV R6, UR20 ;  /* 0x0000001400067c02 */ /* 0x000fe20008000f00 */
[----:B------:R-:W-:Y:S01]  /*07a0*/  IMAD.U32 R7, RZ, RZ, UR21 ;  /* 0x00000015ff077e24 */ /* 0x000fe2000f8e00ff */
[----:B------:R-:W2:Y:S01]  /*07b0*/  LDG.E R4, desc[UR18][R4.64] ;  /* 0x0000001204047981 */ /* 0x000ea2000c1e1900 */
[----:B------:R-:W-:Y:S01]  /*07c0*/  UIMAD.WIDE.U32 UR10, UR12, 0x4, UR10 ;  /* 0x000000040c0a78a5 */ /* 0x000fe2000f8e000a */
[----:B------:R-:W-:-:S02]  /*07d0*/  MOV R8, UR14 ;  /* 0x0000000e00087c02 */ /* 0x000fc40008000f00 */
[----:B------:R-:W-:Y:S01]  /*07e0*/  MOV R9, UR15 ;  /* 0x0000000f00097c02 */ /* 0x000fe20008000f00 */
[----:B------:R-:W3:Y:S02]  /*07f0*/  LDG.E R6, desc[UR18][R6.64] ;  /* 0x0000001206067981 */ /* 0x000ee4000c1e1900 */
[----:B------:R-:W-:Y:S02]  /*0800*/  MOV R12, UR10 ;  /* 0x0000000a000c7c02 */ /* 0x000fe40008000f00 */
[----:B------:R-:W3:Y:S01]  /*0810*/  LDG.E R15, desc[UR18][R2.64+0x4] ;  /* 0x00000412020f7981 */ /* 0x000ee2000c1e1900 */
[----:B------:R-:W-:-:S03]  /*0820*/  IMAD.U32 R13, RZ, RZ, UR11 ;  /* 0x0000000bff0d7e24 */ /* 0x000fc6000f8e00ff */
[----:B------:R-:W4:Y:S04]  /*0830*/  LDG.E R8, desc[UR18][R8.64] ;  /* 0x0000001208087981 */ /* 0x000f28000c1e1900 */
[----:B------:R-:W4:Y:S04]  /*0840*/  LDG.E R17, desc[UR18][R2.64+0x8] ;  /* 0x0000081202117981 */ /* 0x000f28000c1e1900 */
[----:B------:R-:W5:Y:S04]  /*0850*/  LDG.E R12, desc[UR18][R12.64] ;  /* 0x000000120c0c7981 */ /* 0x000f68000c1e1900 */
[----:B------:R-:W5:Y:S01]  /*0860*/  LDG.E R5, desc[UR18][R2.64+0xc] ;  /* 0x00000c1202057981 */ /* 0x000f62000c1e1900 */
[----:B------:R-:W-:Y:S01]  /*0870*/  UIADD3 UR5, UPT, UPT, UR5, 0x4, URZ ;  /* 0x0000000405057890 */ /* 0x000fe2000fffe0ff */
[----:B--2---:R-:W-:-:S04]  /*0880*/  FFMA R4, R14, R4, R11 ;  /* 0x000000040e047223 */ /* 0x004fc8000000000b */
[----:B---3--:R-:W-:-:S04]  /*0890*/  FFMA R4, R15, R6, R4 ;  /* 0x000000060f047223 */ /* 0x008fc80000000004 */
[----:B----4-:R-:W-:-:S04]  /*08a0*/  FFMA R4, R17, R8, R4 ;  /* 0x0000000811047223 */ /* 0x010fc80000000004 */
[----:B-----5:R-:W-:-:S07]  /*08b0*/  FFMA R11, R5, R12, R4 ;  /* 0x0000000c050b7223 */ /* 0x020fce0000000004 */
.L_x_7:
[----:B------:R-:W-:Y:S05]  /*08c0*/  BRA.U !UP1, `(.L_x_6) ;  /* 0x0000000109a07547 */ /* 0x000fea000b800000 */
[----:B------:R-:W-:Y:S02]  /*08d0*/  UISETP.NE.AND UP0, UPT, UR7, 0x1, UPT ;  /* 0x000000010700788c */ /* 0x000fe4000bf05270 */
[----:B------:R-:W-:-:S04]  /*08e0*/  ULOP3.LUT UP1, URZ, UR28, 0x1, URZ, 0xc0, !UPT ;  /* 0x000000011cff7892 */ /* 0x000fc8000f82c0ff */
[----:B------:R-:W-:Y:S02]  /*08f0*/  PLOP3.LUT P0, PT, PT, PT, UP0, 0x80, 0x8 ;  /* 0x000000000008781c */ /* 0x000fe40003f0f008 */
[----:B------:R-:W-:-:S03]  /*0900*/  PLOP3.LUT P1, PT, PT, PT, UP1, 0x80, 0x8 ;  /* 0x000000000008781c */ /* 0x000fc60003f2f018 */
[----:B------:R-:W0:Y:S01]  /*0910*/  @UP0 LDCU UR12, c[0x0][0x398] ;  /* 0x00007300ff0c07ac */ /* 0x000e220008000800 */
[----:B------:R-:W1:Y:S01]  /*0920*/  @UP0 LDCU.64 UR10, c[0x0][0x390] ;  /* 0x00007200ff0a07ac */ /* 0x000e620008000a00 */
[----:B------:R-:W2:Y:S06]  /*0930*/  @UP0 LDCU.64 UR20, c[0x0][0x380] ;  /* 0x00007000ff1407ac */ /* 0x000eac0008000a00 */
[----:B------:R-:W-:Y:S01]  /*0940*/  @P0 IADD3 R3, PT, PT, R10, UR5, RZ ;  /* 0x000000050a030c10 */ /* 0x000fe2000fffe0ff */
[----:B------:R-:W3:Y:S01]  /*0950*/  @UP1 LDCU UR16, c[0x0][0x398] ;  /* 0x00007300ff1017ac */ /* 0x000ee20008000800 */
[----:B------:R-:W4:Y:S01]  /*0960*/  @UP1 LDCU.64 UR14, c[0x0][0x390] ;  /* 0x00007200ff0e17ac */ /* 0x000f220008000a00 */
[----:B------:R-:W5:Y:S01]  /*0970*/  @UP1 LDCU.64 UR24, c[0x0][0x380] ;  /* 0x00007000ff1817ac */ /* 0x000f620008000a00 */
[----:B0-----:R-:W-:-:S02]  /*0980*/  @UP0 UIMAD UR13, UR5, UR12, UR4 ;  /* 0x0000000c050d02a4 */ /* 0x001fc4000f8e0204 */
[----:B------:R-:W-:Y:S01]  /*0990*/  @UP0 UIADD3 UR5, UPT, UPT, UR5, 0x2, URZ ;  /* 0x0000000205050890 */ /* 0x000fe2000fffe0ff */
[----:B--2---:R-:W-:Y:S01]  /*09a0*/  MOV R4, UR20 ;  /* 0x0000001400047c02 */ /* 0x004fe20008000f00 */
[----:B------:R-:W-:Y:S01]  /*09b0*/  @UP0 UIADD3 UR12, UPT, UPT, UR13, UR12, URZ ;  /* 0x0000000c0d0c0290 */ /* 0x000fe2000fffe0ff */
[----:B------:R-:W-:Y:S01]  /*09c0*/  MOV R5, UR21 ;  /* 0x0000001500057c02 */ /* 0x000fe20008000f00 */
[----:B-1----:R-:W-:Y:S02]  /*09d0*/  @UP0 UIMAD.WIDE.U32 UR22, UR13, 0x4, UR10 ;  /* 0x000000040d1608a5 */ /* 0x002fe4000f8e000a */
[----:B------:R-:W-:Y:S01]  /*09e0*/  @UP0 UIMAD.WIDE.U32 UR12, UR12, 0x4, UR10 ;  /* 0x000000040c0c08a5 */ /* 0x000fe2000f8e000a */
[----:B------:R-:W-:Y:S01]  /*09f0*/  @P1 VIADD R9, R10, UR5 ;  /* 0x000000050a091c36 */ /* 0x000fe20008000000 */
[----:B---3--:R-:W-:Y:S01]  /*0a00*/  @UP1 UIMAD UR10, UR5, UR16, UR4 ;  /* 0x00000010050a12a4 */ /* 0x008fe2000f8e0204 */
[----:B------:R-:W-:Y:S01]  /*0a10*/  @P0 IMAD.WIDE R4, R3, 0x4, R4 ;  /* 0x0000000403040825 */ /* 0x000fe200078e0204 */
[----:B------:R-:W-:-:S02]  /*0a20*/  MOV R13, UR23 ;  /* 0x00000017000d7c02 */ /* 0x000fc40008000f00 */
[----:B----4-:R-:W-:Y:S01]  /*0a30*/  @UP1 UIMAD.WIDE.U32 UR10, UR10, 0x4, UR14 ;  /* 0x000000040a0a18a5 */ /* 0x010fe2000f8e000e */
[----:B------:R-:W-:Y:S01]  /*0a40*/  IMAD.U32 R12, RZ, RZ, UR22 ;  /* 0x00000016ff0c7e24 */ /* 0x000fe2000f8e00ff */
[----:B-----5:R-:W-:Y:S01]  /*0a50*/  MOV R2, UR24 ;  /* 0x0000001800027c02 */ /* 0x020fe20008000f00 */
[----:B------:R-:W2:Y:S01]  /*0a60*/  @P0 LDG.E R14, desc[UR18][R4.64] ;  /* 0x00000012040e0981 */ /* 0x000ea2000c1e1900 */
[----:B------:R-:W-:Y:S02]  /*0a70*/  MOV R3, UR25 ;  /* 0x0000001900037c02 */ /* 0x000fe40008000f00 */
[----:B------:R-:W-:Y:S01]  /*0a80*/  MOV R6, UR12 ;  /* 0x0000000c00067c02 */ /* 0x000fe20008000f00 */
[----:B------:R-:W2:Y:S01]  /*0a90*/  @P0 LDG.E R12, desc[UR18][R12.64] ;  /* 0x000000120c0c0981 */ /* 0x000ea2000c1e1900 */
[----:B------:R-:W-:Y:S01]  /*0aa0*/  MOV R7, UR13 ;  /* 0x0000000d00077c02 */ /* 0x000fe20008000f00 */
[----:B------:R-:W-:Y:S01]  /*0ab0*/  @P1 IMAD.WIDE R2, R9, 0x4, R2 ;  /* 0x0000000409021825 */ /* 0x000fe200078e0202 */
[----:B------:R-:W-:Y:S01]  /*0ac0*/  MOV R8, UR10 ;  /* 0x0000000a00087c02 */ /* 0x000fe20008000f00 */
[----:B------:R-:W3:Y:S02]  /*0ad0*/  @P0 LDG.E R15, desc[UR18][R4.64+0x4] ;  /* 0x00000412040f0981 */ /* 0x000ee4000c1e1900 */
[----:B------:R-:W-:-:S02]  /*0ae0*/  IMAD.U32 R9, RZ, RZ, UR11 ;  /* 0x0000000bff097e24 */ /* 0x000fc4000f8e00ff */
[----:B------:R-:W3:Y:S04]  /*0af0*/  @P0 LDG.E R6, desc[UR18][R6.64] ;  /* 0x0000001206060981 */ /* 0x000ee8000c1e1900 */
[----:B------:R-:W4:Y:S04]  /*0b00*/  @P1 LDG.E R2, desc[UR18][R2.64] ;  /* 0x0000001202021981 */ /* 0x000f28000c1e1900 */
[----:B------:R-:W4:Y:S01]  /*0b10*/  @P1 LDG.E R8, desc[UR18][R8.64] ;  /* 0x0000001208081981 */ /* 0x000f22000c1e1900 */
[----:B--2---:R-:W-:-:S04]  /*0b20*/  @P0 FFMA R14, R14, R12, R11 ;  /* 0x0000000c0e0e0223 */ /* 0x004fc8000000000b */
[----:B---3--:R-:W-:-:S04]  /*0b30*/  @P0 FFMA R11, R15, R6, R14 ;  /* 0x000000060f0b0223 */ /* 0x008fc8000000000e */
[----:B----4-:R-:W-:-:S07]  /*0b40*/  @P1 FFMA R11, R2, R8, R11 ;  /* 0x00000008020b1223 */ /* 0x010fce000000000b */
.L_x_6:
[----:B------:R-:W0:Y:S01]  /*0b50*/  LDCU UR5, c[0x0][0x398] ;  /* 0x00007300ff0577ac */ /* 0x000e220008000800 */
[----:B------:R-:W1:Y:S01]  /*0b60*/  LDC.64 R2, c[0x0][0x3a0] ;  /* 0x0000e800ff027b82 */ /* 0x000e620000000a00 */
[----:B0-----:R-:W-:-:S05]  /*0b70*/  MOV R5, UR5 ;  /* 0x0000000500057c02 */ /* 0x001fca0008000f00 */
[----:B------:R-:W-:Y:S01]  /*0b80*/  IMAD R5, R0, R5, UR4 ;  /* 0x0000000400057e24 */ /* 0x000fe2000f8e0205 */
[----:B------:R-:W-:-:S03]  /*0b90*/  UIADD3 UR4, UPT, UPT, UR4, 0x1, URZ ;  /* 0x0000000104047890 */ /* 0x000fc6000fffe0ff */
[----:B-1----:R-:W-:Y:S01]  /*0ba0*/  IMAD.WIDE R2, R5, 0x4, R2 ;  /* 0x0000000405027825 */ /* 0x002fe200078e0202 */
[----:B------:R-:W-:-:S04]  /*0bb0*/  UISETP.NE.AND UP0, UPT, UR4, UR5, UPT ;  /* 0x000000050400728c */ /* 0x000fc8000bf05270 */
[----:B------:R0:W-:Y:S02]  /*0bc0*/  STG.E desc[UR18][R2.64], R11 ;  /* 0x0000000b02007986 */ /* 0x0001e4000c101912 */
[----:B------:R-:W-:-:S13]  /*0bd0*/  PLOP3.LUT P0, PT, PT, PT, UP0, 0x80, 0x8 ;  /* 0x000000000008781c */ /* 0x000fda0003f0f008 */
[----:B0-----:R-:W-:Y:S05]  /*0be0*/  @!P0 EXIT ;  /* 0x000000000000894d */ /* 0x001fea0003800000 */
[----:B------:R-:W-:Y:S05]  /*0bf0*/  BRA `(.L_x_8) ;  /* 0xfffffff400507947 */ /* 0x000fea000383ffff */
.L_x_3:
[----:B------:R-:W-:Y:S02]  /*0c00*/  UISETP.GE.U32.AND UP0, UPT, UR8, 0x8, UPT ;  /* 0x000000080800788c */ /* 0x000fe4000bf06070 */
[----:B------:R-:W-:Y:S01]  /*0c10*/  ULOP3.LUT UR6, UR8, 0x7, URZ, 0xc0, !UPT ;  /* 0x0000000708067892 */ /* 0x000fe2000f8ec0ff */
[----:B------:R-:W-:-:S06]  /*0c20*/  UMOV UR4, URZ ;  /* 0x000000ff00047c82 */ /* 0x000fcc0008000000 */
[----:B------:R-:W-:Y:S05]  /*0c30*/  BRA.U !UP0, `(.L_x_9) ;  /* 0x0000000108447547 */ /* 0x000fea000b800000 */
[----:B------:R-:W0:Y:S01]  /*0c40*/  LDC.64 R4, c[0x0][0x3a0] ;  /* 0x0000e800ff047b82 */ /* 0x000e220000000a00 */
[----:B------:R-:W-:Y:S01]  /*0c50*/  ULOP3.LUT UR4, UR8, 0x7ffffff8, URZ, 0xc0, !UPT ;  /* 0x7ffffff808047892 */ /* 0x000fe2000f8ec0ff */
[----:B------:R-:W-:-:S11]  /*0c60*/  UMOV UR5, URZ ;  /* 0x000000ff00057c82 */ /* 0x000fd60008000000 */
.L_x_10:
[----:B-1----:R-:W-:Y:S01]  /*0c70*/  MOV R3, UR5 ;  /* 0x0000000500037c02 */ /* 0x002fe20008000f00 */
[----:B------:R-:W-:-:S04]  /*0c80*/  UIADD3 UR5, UPT, UPT, UR5, 0x8, URZ ;  /* 0x0000000805057890 */ /* 0x000fc8000fffe0ff */
[----:B------:R-:W-:Y:S01]  /*0c90*/  IMAD R3, R0, UR8, R3 ;  /* 0x0000000800037c24 */ /* 0x000fe2000f8e0203 */
[----:B------:R-:W-:-:S03]  /*0ca0*/  UISETP.NE.AND UP0, UPT, UR5, UR4, UPT ;  /* 0x000000040500728c */ /* 0x000fc6000bf05270 */
[----:B0-----:R-:W-:-:S05]  /*0cb0*/  IMAD.WIDE R2, R3, 0x4, R4 ;  /* 0x0000000403027825 */ /* 0x001fca00078e0204 */
[----:B------:R1:W-:Y:S04]  /*0cc0*/  STG.E desc[UR18][R2.64], RZ ;  /* 0x000000ff02007986 */ /* 0x0003e8000c101912 */
[----:B------:R1:W-:Y:S04]  /*0cd0*/  STG.E desc[UR18][R2.64+0x4], RZ ;  /* 0x000004ff02007986 */ /* 0x0003e8000c101912 */
[----:B------:R1:W-:Y:S04]  /*0ce0*/  STG.E desc[UR18][R2.64+0x8], RZ ;  /* 0x000008ff02007986 */ /* 0x0003e8000c101912 */
[----:B------:R1:W-:Y:S04]  /*0cf0*/  STG.E desc[UR18][R2.64+0xc], RZ ;  /* 0x00000cff02007986 */ /* 0x0003e8000c101912 */
[----:B------:R1:W-:Y:S04]  /*0d00*/  STG.E desc[UR18][R2.64+0x10], RZ ;  /* 0x000010ff02007986 */ /* 0x0003e8000c101912 */
[----:B------:R1:W-:Y:S04]  /*0d10*/  STG.E desc[UR18][R2.64+0x14], RZ ;  /* 0x000014ff02007986 */ /* 0x0003e8000c101912 */
[----:B------:R1:W-:Y:S04]  /*0d20*/  STG.E desc[UR18][R2.64+0x18], RZ ;  /* 0x000018ff02007986 */ /* 0x0003e8000c101912 */
[----:B------:R1:W-:Y:S01]  /*0d30*/  STG.E desc[UR18][R2.64+0x1c], RZ ;  /* 0x00001cff02007986 */ /* 0x0003e2000c101912 */
[----:B------:R-:W-:Y:S05]  /*0d40*/  BRA.U UP0, `(.L_x_10) ;  /* 0xfffffffd00c87547 */ /* 0x000fea000b83ffff */
.L_x_9:
[----:B------:R-:W-:-:S13]  /*0d50*/  ISETP.NE.AND P0, PT, RZ, UR6, PT ;  /* 0x00000006ff007c0c */ /* 0x000fda000bf05270 */
[----:B------:R-:W-:Y:S05]  /*0d60*/  @!P0 EXIT ;  /* 0x000000000000894d */ /* 0x000fea0003800000 */
[----:B------:R-:W-:Y:S02]  /*0d70*/  UISETP.GE.U32.AND UP0, UPT, UR6, 0x4, UPT ;  /* 0x000000040600788c */ /* 0x000fe4000bf06070 */
[----:B------:R-:W-:-:S07]  /*0d80*/  ULOP3.LUT UR5, UR8, 0x3, URZ, 0xc0, !UPT ;  /* 0x0000000308057892 */ /* 0x000fce000f8ec0ff */
[----:B------:R-:W-:Y:S05]  /*0d90*/  BRA.U !UP0, `(.L_x_11) ;  /* 0x0000000108247547 */ /* 0x000fea000b800000 */
[----:B-1----:R-:W0:Y:S01]  /*0da0*/  LDC.64 R2, c[0x0][0x3a0] ;  /* 0x0000e800ff027b82 */ /* 0x002e220000000a00 */
[----:B------:R-:W-:Y:S01]  /*0db0*/  MOV R5, UR4 ;  /* 0x0000000400057c02 */ /* 0x000fe20008000f00 */
[----:B------:R-:W-:-:S04]  /*0dc0*/  UIADD3 UR4, UPT, UPT, UR4, 0x4, URZ ;  /* 0x0000000404047890 */ /* 0x000fc8000fffe0ff */
[----:B------:R-:W-:-:S04]  /*0dd0*/  IMAD R5, R0, UR8, R5 ;  /* 0x0000000800057c24 */ /* 0x000fc8000f8e0205 */
[----:B0-----:R-:W-:-:S05]  /*0de0*/  IMAD.WIDE R2, R5, 0x4, R2 ;  /* 0x0000000405027825 */ /* 0x001fca00078e0202 */
[----:B------:R0:W-:Y:S04]  /*0df0*/  STG.E desc[UR18][R2.64], RZ ;  /* 0x000000ff02007986 */ /* 0x0001e8000c101912 */
[----:B------:R0:W-:Y:S04]  /*0e00*/  STG.E desc[UR18][R2.64+0x4], RZ ;  /* 0x000004ff02007986 */ /* 0x0001e8000c101912 */
[----:B------:R0:W-:Y:S04]  /*0e10*/  STG.E desc[UR18][R2.64+0x8], RZ ;  /* 0x000008ff02007986 */ /* 0x0001e8000c101912 */
[----:B------:R0:W-:Y:S02]  /*0e20*/  STG.E desc[UR18][R2.64+0xc], RZ ;  /* 0x00000cff02007986 */ /* 0x0001e4000c101912 */
.L_x_11:
[----:B------:R-:W-:-:S13]  /*0e30*/  ISETP.NE.AND P0, PT, RZ, UR5, PT ;  /* 0x00000005ff007c0c */ /* 0x000fda000bf05270 */
[----:B------:R-:W-:Y:S05]  /*0e40*/  @!P0 EXIT ;  /* 0x000000000000894d */ /* 0x000fea0003800000 */
[----:B------:R-:W-:Y:S01]  /*0e50*/  UISETP.NE.AND UP0, UPT, UR5, 0x1, UPT ;  /* 0x000000010500788c */ /* 0x000fe2000bf05270 */
[----:B------:R-:W-:Y:S01]  /*0e60*/  IMAD.U32 R5, RZ, RZ, UR4 ;  /* 0x00000004ff057e24 */ /* 0x000fe2000f8e00ff */
[----:B------:R-:W-:-:S04]  /*0e70*/  ULOP3.LUT UR5, UR8, 0x1, URZ, 0xc0, !UPT ;  /* 0x0000000108057892 */ /* 0x000fc8000f8ec0ff */
[----:B------:R-:W-:Y:S01]  /*0e80*/  PLOP3.LUT P0, PT, PT, PT, UP0, 0x80, 0x8 ;  /* 0x000000000008781c */ /* 0x000fe20003f0f008 */
[----:B------:R-:W-:-:S04]  /*0e90*/  UISETP.NE.U32.AND UP1, UPT, UR5, 0x1, UPT ;  /* 0x000000010500788c */ /* 0x000fc8000bf25070 */
[----:B------:R-:W0:Y:S02]  /*0ea0*/  @UP0 LDCU.64 UR6, c[0x0][0x3a0] ;  /* 0x00007400ff0607ac */ /* 0x000e240008000a00 */
[----:B------:R-:W-:Y:S01]  /*0eb0*/  PLOP3.LUT P1, PT, PT, PT, UP1, 0x80, 0x8 ;  /* 0x000000000008781c */ /* 0x000fe20003f2f018 */
[----:B------:R-:W-:-:S05]  /*0ec0*/  @UP0 UIADD3 UR4, UPT, UPT, UR4, 0x2, URZ ;  /* 0x0000000204040890 */ /* 0x000fca000fffe0ff */
[----:B------:R-:W-:Y:S01]  /*0ed0*/  @P0 IMAD R5, R0, UR8, R5 ;  /* 0x0000000800050c24 */ /* 0x000fe2000f8e0205 */
[----:B01----:R-:W-:Y:S02]  /*0ee0*/  MOV R2, UR6 ;  /* 0x0000000600027c02 */ /* 0x003fe40008000f00 */
[----:B------:R-:W-:-:S03]  /*0ef0*/  MOV R3, UR7 ;  /* 0x0000000700037c02 */ /* 0x000fc60008000f00 */
[----:B------:R-:W-:-:S05]  /*0f00*/  @P0 IMAD.WIDE R2, R5, 0x4, R2 ;  /* 0x0000000405020825 */ /* 0x000fca00078e0202 */
[----:B------:R0:W-:Y:S04]  /*0f10*/  @P0 STG.E desc[UR18][R2.64], RZ ;  /* 0x000000ff02000986 */ /* 0x0001e8000c101912 */
[----:B------:R0:W-:Y:S01]  /*0f20*/  @P0 STG.E desc[UR18][R2.64+0x4], RZ ;  /* 0x000004ff02000986 */ /* 0x0001e2000c101912 */
[----:B------:R-:W-:Y:S05]  /*0f30*/  @P1 EXIT ;  /* 0x000000000000194d */ /* 0x000fea0003800000 */
[----:B0-----:R-:W0:Y:S01]  /*0f40*/  LDC.64 R2, c[0x0][0x3a0] ;  /* 0x0000e800ff027b82 */ /* 0x001e220000000a00 */
[----:B------:R-:W-:-:S05]  /*0f50*/  MOV R5, UR4 ;  /* 0x0000000400057c02 */ /* 0x000fca0008000f00 */
[----:B------:R-:W-:-:S04]  /*0f60*/  IMAD R5, R0, UR8, R5 ;  /* 0x0000000800057c24 */ /* 0x000fc8000f8e0205 */
[----:B0-----:R-:W-:-:S05]  /*0f70*/  IMAD.WIDE R2, R5, 0x4, R2 ;  /* 0x0000000405027825 */ /* 0x001fca00078e0202 */
[----:B------:R-:W-:Y:S01]  /*0f80*/  STG.E desc[UR18][R2.64], RZ ;  /* 0x000000ff02007986 */ /* 0x000fe2000c101912 */
[----:B------:R-:W-:Y:S05]  /*0f90*/  EXIT ;  /* 0x000000000000794d */ /* 0x000fea0003800000 */
.L_x_12:
        /* <DEDUP_REMOVED lines=14> */
.L_x_29:


//--------------------- .text._Z6mmul_dPfiiS_iS_  --------------------------
	.section	.text._Z6mmul_dPfiiS_iS_,"ax",@progbits
	.align	128
        .global         _Z6mmul_dPfiiS_iS_
        .type           _Z6mmul_dPfiiS_iS_,@function
        .size           _Z6mmul_dPfiiS_iS_,(.L_x_30 - _Z6mmul_dPfiiS_iS_)
        .other          _Z6mmul_dPfiiS_iS_,@"STO_CUDA_ENTRY STV_DEFAULT"
_Z6mmul_dPfiiS_iS_:
.text._Z6mmul_dPfiiS_iS_:
[----:B------:R-:W-:Y:S08]  /*0000*/  LDC R1, c[0x0][0x37c] ;  /* 0x0000df00ff017b82 */ /* 0x000ff00000000800 */
[----:B------:R-:W0:Y:S01]  /*0010*/  LDC R0, c[0x0][0x398] ;  /* 0x0000e600ff007b82 */ /* 0x000e220000000800 */
[----:B------:R-:W0:Y:S02]  /*0020*/  LDCU UR4, c[0x0][0x388] ;  /* 0x00007100ff0477ac */ /* 0x000e240008000800 */
[----:B0-----:R-:W-:-:S04]  /*0030*/  VIMNMX R2, PT, PT, R0, UR4, PT ;  /* 0x0000000400027c48 */ /* 0x001fc8000bfe0100 */
[----:B------:R-:W-:-:S13]  /*0040*/  ISETP.GE.AND P0, PT, R2, 0x1, PT ;  /* 0x000000010200780c */ /* 0x000fda0003f06270 */
[----:B------:R-:W-:Y:S05]  /*0050*/  @!P0 EXIT ;  /* 0x000000000000894d */ /* 0x000fea0003800000 */
[----:B------:R-:W0:Y:S01]  /*0060*/  LDCU UR5, c[0x0][0x38c] ;  /* 0x00007180ff0577ac */ /* 0x000e220008000800 */
[----:B------:R-:W1:Y:S01]  /*0070*/  LDCU.64 UR12, c[0x0][0x358] ;  /* 0x00006b00ff0c77ac */ /* 0x000e620008000a00 */
[----:B0-----:R-:W-:-:S09]  /*0080*/  UISETP.GE.AND UP0, UPT, UR5, 0x1, UPT ;  /* 0x000000010500788c */ /* 0x001fd2000bf06270 */
[----:B-1----:R-:W-:Y:S05]  /*0090*/  BRA.U !UP0, `(.L_x_13) ;  /* 0x0000000908947547 */ /* 0x002fea000b800000 */
[----:B------:R-:W-:Y:S01]  /*00a0*/  ULOP3.LUT UR11, UR5, 0x7ffffff8, URZ, 0xc0, !UPT ;  /* 0x7ffffff8050b7892 */ /* 0x000fe2000f8ec0ff */
[----:B------:R-:W-:Y:S01]  /*00b0*/  SHF.L.U32 R13, R0, 0x3, RZ ;  /* 0x00000003000d7819 */ /* 0x000fe200000006ff */
[----:B------:R-:W-:Y:S02]  /*00c0*/  ULOP3.LUT UR10, UR5, 0x7, URZ, 0xc0, !UPT ;  /* 0x00000007050a7892 */ /* 0x000fe4000f8ec0ff */
[----:B------:R-:W-:Y:S02]  /*00d0*/  ULOP3.LUT UR5, UR5, 0x3, URZ, 0xc0, !UPT ;  /* 0x0000000305057892 */ /* 0x000fe4000f8ec0ff */
[----:B------:R-:W-:Y:S01]  /*00e0*/  UIADD3 UR8, UPT, UPT, -UR11, URZ, URZ ;  /* 0x000000ff0b087290 */ /* 0x000fe2000fffe1ff */
[----:B------:R-:W-:-:S11]  /*00f0*/  UMOV UR4, URZ ;  /* 0x000000ff00047c82 */ /* 0x000fd60008000000 */
.L_x_20:
[----:B0-----:R-:W0:Y:S01]  /*0100*/  LDCU UR9, c[0x0][0x388] ;  /* 0x00007100ff0977ac */ /* 0x001e220008000800 */
[----:B------:R-:W-:Y:S01]  /*0110*/  HFMA2 R15, -RZ, RZ, 0, 0 ;  /* 0x00000000ff0f7431 */ /* 0x000fe200000001ff */
[----:B------:R-:W1:Y:S01]  /*0120*/  LDCU.64 UR6, c[0x0][0x380] ;  /* 0x00007000ff0677ac */ /* 0x000e620008000a00 */
[----:B0-----:R-:W-:-:S04]  /*0130*/  UIMAD UR9, UR4, UR9, URZ ;  /* 0x00000009040972a4 */ /* 0x001fc8000f8e02ff */
[----:B-1----:R-:W-:-:S04]  /*0140*/  UIMAD.WIDE.U32 UR6, UR9, 0x4, UR6 ;  /* 0x00000004090678a5 */ /* 0x002fc8000f8e0006 */
[----:B------:R-:W-:-:S04]  /*0150*/  UIADD3 UR14, UP0, UPT, UR6, 0x10, URZ ;  /* 0x00000010060e7890 */ /* 0x000fc8000ff1e0ff */
[----:B------:R-:W-:-:S12]  /*0160*/  UIADD3.X UR7, UPT, UPT, URZ, UR7, URZ, UP0, !UPT ;  /* 0x00000007ff077290 */ /* 0x000fd800087fe4ff */
.L_x_19:
[----:B0-----:R-:W0:Y:S01]  /*0170*/  LDCU UR15, c[0x0][0x38c] ;  /* 0x00007180ff0f77ac */ /* 0x001e220008000800 */
[----:B------:R-:W-:Y:S01]  /*0180*/  MOV R0, RZ ;  /* 0x000000ff00007202 */ /* 0x000fe20000000f00 */
[----:B------:R-:W-:Y:S01]  /*0190*/  IMAD.MOV.U32 R20, RZ, RZ, RZ ;  /* 0x000000ffff147224 */ /* 0x000fe200078e00ff */
[----:B0-----:R-:W-:-:S09]  /*01a0*/  UISETP.GE.U32.AND UP0, UPT, UR15, 0x8, UPT ;  /* 0x000000080f00788c */ /* 0x001fd2000bf06070 */
[----:B------:R-:W-:Y:S05]  /*01b0*/  BRA.U !UP0, `(.L_x_14) ;  /* 0x0000000108f47547 */ /* 0x000fea000b800000 */
[----:B------:R-:W0:Y:S01]  /*01c0*/  LDC R4, c[0x0][0x398] ;  /* 0x0000e600ff047b82 */ /* 0x000e220000000800 */
[----:B------:R-:W-:Y:S01]  /*01d0*/  MOV R20, RZ ;  /* 0x000000ff00147202 */ /* 0x000fe20000000f00 */
[----:B------:R-:W-:Y:S01]  /*01e0*/  IMAD.U32 R25, RZ, RZ, UR7 ;  /* 0x00000007ff197e24 */ /* 0x000fe2000f8e00ff */
[----:B------:R-:W-:Y:S01]  /*01f0*/  MOV R24, UR14 ;  /* 0x0000000e00187c02 */ /* 0x000fe20008000f00 */
[----:B------:R-:W-:-:S04]  /*0200*/  UMOV UR6, UR8 ;  /* 0x0000000800067c82 */ /* 0x000fc80008000000 */
[----:B------:R-:W1:Y:S01]  /*0210*/  LDC.64 R2, c[0x0][0x390] ;  /* 0x0000e400ff027b82 */ /* 0x000e620000000a00 */
[----:B0-----:R-:W-:Y:S01]  /*0220*/  IADD3 R0, PT, PT, R15, R4, RZ ;  /* 0x000000040f007210 */ /* 0x001fe20007ffe0ff */
[C-C-:B------:R-:W-:Y:S01]  /*0230*/  IMAD R14, R4.reuse, 0x3, R15.reuse ;  /* 0x00000003040e7824 */ /* 0x140fe200078e020f */
[C---:B------:R-:W-:Y:S01]  /*0240*/  LEA R12, R4.reuse, R15, 0x1 ;  /* 0x0000000f040c7211 */ /* 0x040fe200078e08ff */
[C-C-:B------:R-:W-:Y:S02]  /*0250*/  IMAD R16, R4.reuse, 0x4, R15.reuse ;  /* 0x0000000404107824 */ /* 0x140fe400078e020f */
[C-C-:B------:R-:W-:Y:S02]  /*0260*/  IMAD R17, R4.reuse, 0x5, R15.reuse ;  /* 0x0000000504117824 */ /* 0x140fe400078e020f */
[C-C-:B------:R-:W-:Y:S02]  /*0270*/  IMAD R18, R4.reuse, 0x6, R15.reuse ;  /* 0x0000000604127824 */ /* 0x140fe400078e020f */
[----:B------:R-:W-:-:S02]  /*0280*/  IMAD R19, R4, 0x7, R15 ;  /* 0x0000000704137824 */ /* 0x000fc400078e020f */
[----:B-1----:R-:W-:-:S07]  /*0290*/  IMAD.WIDE.U32 R6, R15, 0x4, R2 ;  /* 0x000000040f067825 */ /* 0x002fce00078e0002 */
.L_x_15:
[----:B------:R-:W-:Y:S02]  /*02a0*/  MOV R4, R24 ;  /* 0x0000001800047202 */ /* 0x000fe40000000f00 */
[----:B------:R-:W-:Y:S01]  /*02b0*/  MOV R5, R25 ;  /* 0x0000001900057202 */ /* 0x000fe20000000f00 */
[--C-:B------:R-:W-:Y:S01]  /*02c0*/  IMAD.WIDE.U32 R8, R0, 0x4, R2.reuse ;  /* 0x0000000400087825 */ /* 0x100fe200078e0002 */
[----:B------:R-:W2:Y:S04]  /*02d0*/  LDG.E R22, desc[UR12][R6.64] ;  /* 0x0000000c06167981 */ /* 0x000ea8000c1e1900 */
[----:B------:R-:W2:Y:S01]  /*02e0*/  LDG.E R21, desc[UR12][R4.64+-0x10] ;  /* 0xfffff00c04157981 */ /* 0x000ea2000c1e1900 */
[----:B------:R-:W-:-:S03]  /*02f0*/  IMAD.WIDE.U32 R10, R12, 0x4, R2 ;  /* 0x000000040c0a7825 */ /* 0x000fc600078e0002 */
[----:B------:R-:W3:Y:S04]  /*0300*/  LDG.E R8, desc[UR12][R8.64] ;  /* 0x0000000c08087981 */ /* 0x000ee8000c1e1900 */
[----:B------:R-:W3:Y:S04]  /*0310*/  LDG.E R27, desc[UR12][R4.64+-0xc] ;  /* 0xfffff40c041b7981 */ /* 0x000ee8000c1e1900 */
[----:B------:R-:W4:Y:S04]  /*0320*/  LDG.E R10, desc[UR12][R10.64] ;  /* 0x0000000c0a0a7981 */ /* 0x000f28000c1e1900 */
[----:B------:R-:W4:Y:S01]  /*0330*/  LDG.E R23, desc[UR12][R4.64+-0x8] ;  /* 0xfffff80c04177981 */ /* 0x000f22000c1e1900 */
[----:B------:R-:W-:-:S03]  /*0340*/  IMAD.WIDE.U32 R24, R14, 0x4, R2 ;  /* 0x000000040e187825 */ /* 0x000fc600078e0002 */
[----:B------:R-:W5:Y:S04]  /*0350*/  LDG.E R29, desc[UR12][R4.64] ;  /* 0x0000000c041d7981 */ /* 0x000f68000c1e1900 */
[----:B------:R-:W5:Y:S04]  /*0360*/  LDG.E R24, desc[UR12][R24.64] ;  /* 0x0000000c18187981 */ /* 0x000f68000c1e1900 */
[----:B------:R-:W5:Y:S04]  /*0370*/  LDG.E R28, desc[UR12][R4.64+0x4] ;  /* 0x0000040c041c7981 */ /* 0x000f68000c1e1900 */
[----:B------:R-:W5:Y:S01]  /*0380*/  LDG.E R25, desc[UR12][R4.64+0x8] ;  /* 0x0000080c04197981 */ /* 0x000f62000c1e1900 */
[----:B--2---:R-:W-:Y:S01]  /*0390*/  FFMA R22, R21, R22, R20 ;  /* 0x0000001615167223 */ /* 0x004fe20000000014 */
[----:B------:R-:W-:-:S06]  /*03a0*/  IMAD.WIDE.U32 R20, R16, 0x4, R2 ;  /* 0x0000000410147825 */ /* 0x000fcc00078e0002 */
[----:B------:R-:W2:Y:S01]  /*03b0*/  LDG.E R20, desc[UR12][R20.64] ;  /* 0x0000000c14147981 */ /* 0x000ea2000c1e1900 */
[----:B---3--:R-:W-:Y:S01]  /*03c0*/  FFMA R22, R27, R8, R22 ;  /* 0x000000081b167223 */ /* 0x008fe20000000016 */
[----:B------:R-:W-:Y:S02]  /*03d0*/  IMAD.WIDE.U32 R8, R17, 0x4, R2 ;  /* 0x0000000411087825 */ /* 0x000fe400078e0002 */
[----:B------:R-:W5:Y:S04]  /*03e0*/  LDG.E R27, desc[UR12][R4.64+-0x4] ;  /* 0xfffffc0c041b7981 */ /* 0x000f68000c1e1900 */
[----:B------:R-:W3:Y:S01]  /*03f0*/  LDG.E R9, desc[UR12][R8.64] ;  /* 0x0000000c08097981 */ /* 0x000ee2000c1e1900 */
[----:B----4-:R-:W-:Y:S01]  /*0400*/  FFMA R26, R23, R10, R22 ;  /* 0x0000000a171a7223 */ /* 0x010fe20000000016 */
[----:B------:R-:W-:-:S02]  /*0410*/  IMAD.WIDE.U32 R10, R18, 0x4, R2 ;  /* 0x00000004120a7825 */ /* 0x000fc400078e0002 */
[----:B------:R-:W4:Y:S02]  /*0420*/  LDG.E R21, desc[UR12][R4.64+0xc] ;  /* 0x00000c0c04157981 */ /* 0x000f24000c1e1900 */
[----:B------:R-:W-:Y:S02]  /*0430*/  IMAD.WIDE.U32 R22, R19, 0x4, R2 ;  /* 0x0000000413167825 */ /* 0x000fe400078e0002 */
[----:B------:R-:W4:Y:S04]  /*0440*/  LDG.E R10, desc[UR12][R10.64] ;  /* 0x0000000c0a0a7981 */ /* 0x000f28000c1e1900 */
[----:B------:R-:W4:Y:S01]  /*0450*/  LDG.E R22, desc[UR12][R22.64] ;  /* 0x0000000c16167981 */ /* 0x000f22000c1e1900 */
[----:B------:R-:W-:-:S04]  /*0460*/  UIADD3 UR6, UPT, UPT, UR6, 0x8, URZ ;  /* 0x0000000806067890 */ /* 0x000fc8000fffe0ff */
[----:B------:R-:W-:Y:S01]  /*0470*/  UISETP.NE.AND UP0, UPT, UR6, URZ, UPT ;  /* 0x000000ff0600728c */ /* 0x000fe2000bf05270 */
[C---:B------:R-:W-:Y:S01]  /*0480*/  IADD3 R0, PT, PT, R13.reuse, R0, RZ ;  /* 0x000000000d007210 */ /* 0x040fe20007ffe0ff */
[C---:B------:R-:W-:Y:S01]  /*0490*/  IMAD.IADD R16, R13.reuse, 0x1, R16 ;  /* 0x000000010d107824 */ /* 0x040fe200078e0210 */
[C---:B------:R-:W-:Y:S01]  /*04a0*/  IADD3 R12, PT, PT, R13.reuse, R12, RZ ;  /* 0x0000000c0d0c7210 */ /* 0x040fe20007ffe0ff */
[C---:B------:R-:W-:Y:S01]  /*04b0*/  IMAD.WIDE.U32 R6, R13.reuse, 0x4, R6 ;  /* 0x000000040d067825 */ /* 0x040fe200078e0006 */
[C---:B------:R-:W-:Y:S02]  /*04c0*/  IADD3 R14, PT, PT, R13.reuse, R14, RZ ;  /* 0x0000000e0d0e7210 */ /* 0x040fe40007ffe0ff */
[C---:B------:R-:W-:Y:S02]  /*04d0*/  IADD3 R17, PT, PT, R13.reuse, R17, RZ ;  /* 0x000000110d117210 */ /* 0x040fe40007ffe0ff */
[C---:B------:R-:W-:Y:S02]  /*04e0*/  IADD3 R18, PT, PT, R13.reuse, R18, RZ ;  /* 0x000000120d127210 */ /* 0x040fe40007ffe0ff */
[----:B------:R-:W-:Y:S01]  /*04f0*/  IADD3 R19, PT, PT, R13, R19, RZ ;  /* 0x000000130d137210 */ /* 0x000fe20007ffe0ff */
[----:B-----5:R-:W-:-:S04]  /*0500*/  FFMA R24, R27, R24, R26 ;  /* 0x000000181b187223 */ /* 0x020fc8000000001a */
[----:B--2---:R-:W-:Y:S01]  /*0510*/  FFMA R29, R29, R20, R24 ;  /* 0x000000141d1d7223 */ /* 0x004fe20000000018 */
[----:B------:R-:W-:-:S03]  /*0520*/  IADD3 R24, P0, PT, R4, 0x20, RZ ;  /* 0x0000002004187810 */ /* 0x000fc60007f1e0ff */
[----:B---3--:R-:W-:-:S04]  /*0530*/  FFMA R28, R28, R9, R29 ;  /* 0x000000091c1c7223 */ /* 0x008fc8000000001d */
[----:B----4-:R-:W-:Y:S01]  /*0540*/  FFMA R28, R25, R10, R28 ;  /* 0x0000000a191c7223 */ /* 0x010fe2000000001c */
[----:B------:R-:W-:-:S03]  /*0550*/  IMAD.X R25, RZ, RZ, R5, P0 ;  /* 0x000000ffff197224 */ /* 0x000fc600000e0605 */
[----:B------:R-:W-:Y:S01]  /*0560*/  FFMA R20, R21, R22, R28 ;  /* 0x0000001615147223 */ /* 0x000fe2000000001c */
[----:B------:R-:W-:Y:S06]  /*0570*/  BRA.U UP0, `(.L_x_15) ;  /* 0xfffffffd00487547 */ /* 0x000fec000b83ffff */
[----:B------:R-:W-:-:S07]  /*0580*/  IMAD.U32 R0, RZ, RZ, UR11 ;  /* 0x0000000bff007e24 */ /* 0x000fce000f8e00ff */
.L_x_14:
        /* <DEDUP_REMOVED lines=8> */
[C---:B------:R-:W-:Y:S02]  /*0610*/  IADD3 R7, PT, PT, R0.reuse, UR9, RZ ;  /* 0x0000000900077c10 */ /* 0x040fe4000fffe0ff */
[----:B------:R-:W-:-:S04]  /*0620*/  IADD3 R12, P0, PT, R0, UR9, RZ ;  /* 0x00000009000c7c10 */ /* 0x000fc8000ff1e0ff */
[----:B------:R-:W-:Y:S01]  /*0630*/  IADD3.X R14, PT, PT, RZ, RZ, RZ, P0, !PT ;  /* 0x000000ffff0e7210 */ /* 0x000fe200007fe4ff */
[----:B------:R-:W2:Y:S08]  /*0640*/  LDC.64 R2, c[0x0][0x390] ;  /* 0x0000e400ff027b82 */ /* 0x000eb00000000a00 */
[----:B------:R-:W3:Y:S01]  /*0650*/  LDC.64 R4, c[0x0][0x380] ;  /* 0x0000e000ff047b82 */ /* 0x000ee20000000a00 */
[----:B0-----:R-:W-:-:S05]  /*0660*/  IMAD R9, R0, UR6, R15 ;  /* 0x0000000600097c24 */ /* 0x001fca000f8e020f */
[----:B------:R-:W-:Y:S01]  /*0670*/  IADD3 R17, PT, PT, R9, UR6, RZ ;  /* 0x0000000609117c10 */ /* 0x000fe2000fffe0ff */
[----:B-1----:R-:W-:-:S06]  /*0680*/  IMAD.WIDE.U32 R10, R7, 0x4, R10 ;  /* 0x00000004070a7825 */ /* 0x002fcc00078e000a */
[----:B------:R-:W4:Y:S01]  /*0690*/  LDG.E R11, desc[UR12][R10.64] ;  /* 0x0000000c0a0b7981 */ /* 0x000f22000c1e1900 */
[----:B--2---:R-:W-:-:S04]  /*06a0*/  IMAD.WIDE.U32 R8, R9, 0x4, R2 ;  /* 0x0000000409087825 */ /* 0x004fc800078e0002 */
[C---:B------:R-:W-:Y:S02]  /*06b0*/  IMAD.WIDE.U32 R6, R17.reuse, 0x4, R2 ;  /* 0x0000000411067825 */ /* 0x040fe400078e0002 */
[----:B------:R-:W4:Y:S01]  /*06c0*/  LDG.E R8, desc[UR12][R8.64] ;  /* 0x0000000c08087981 */ /* 0x000f22000c1e1900 */
[C---:B---3--:R-:W-:Y:S01]  /*06d0*/  LEA R4, P0, R12.reuse, R4, 0x2 ;  /* 0x000000040c047211 */ /* 0x048fe200078010ff */
[----:B------:R-:W-:Y:S02]  /*06e0*/  VIADD R17, R17, UR6 ;  /* 0x0000000611117c36 */ /* 0x000fe40008000000 */
[----:B------:R-:W2:Y:S01]  /*06f0*/  LDG.E R6, desc[UR12][R6.64] ;  /* 0x0000000c06067981 */ /* 0x000ea2000c1e1900 */
[----:B------:R-:W-:Y:S02]  /*0700*/  LEA.HI.X R5, R12, R5, R14, 0x2, P0 ;  /* 0x000000050c057211 */ /* 0x000fe400000f140e */
[C---:B------:R-:W-:Y:S01]  /*0710*/  IADD3 R19, PT, PT, R17.reuse, UR6, RZ ;  /* 0x0000000611137c10 */ /* 0x040fe2000fffe0ff */
[----:B------:R-:W-:-:S02]  /*0720*/  IMAD.WIDE.U32 R16, R17, 0x4, R2 ;  /* 0x0000000411107825 */ /* 0x000fc400078e0002 */
[----:B------:R-:W2:Y:S02]  /*0730*/  LDG.E R12, desc[UR12][R4.64+0x4] ;  /* 0x0000040c040c7981 */ /* 0x000ea4000c1e1900 */
[----:B------:R-:W-:Y:S02]  /*0740*/  IMAD.WIDE.U32 R2, R19, 0x4, R2 ;  /* 0x0000000413027825 */ /* 0x000fe400078e0002 */
[----:B------:R-:W3:Y:S04]  /*0750*/  LDG.E R16, desc[UR12][R16.64] ;  /* 0x0000000c10107981 */ /* 0x000ee8000c1e1900 */
[----:B------:R-:W3:Y:S04]  /*0760*/  LDG.E R14, desc[UR12][R4.64+0x8] ;  /* 0x0000080c040e7981 */ /* 0x000ee8000c1e1900 */
[----:B------:R-:W5:Y:S04]  /*0770*/  LDG.E R2, desc[UR12][R2.64] ;  /* 0x0000000c02027981 */ /* 0x000f68000c1e1900 */
[----:B------:R-:W5:Y:S01]  /*0780*/  LDG.E R10, desc[UR12][R4.64+0xc] ;  /* 0x00000c0c040a7981 */ /* 0x000f62000c1e1900 */
[----:B------:R-:W-:Y:S01]  /*0790*/  IADD3 R0, PT, PT, R0, 0x4, RZ ;  /* 0x0000000400007810 */ /* 0x000fe20007ffe0ff */
[----:B----4-:R-:W-:-:S04]  /*07a0*/  FFMA R11, R11, R8, R20 ;  /* 0x000000080b0b7223 */ /* 0x010fc80000000014 */
[----:B--2---:R-:W-:-:S04]  /*07b0*/  FFMA R11, R12, R6, R11 ;  /* 0x000000060c0b7223 */ /* 0x004fc8000000000b */
[----:B---3--:R-:W-:-:S04]  /*07c0*/  FFMA R11, R14, R16, R11 ;  /* 0x000000100e0b7223 */ /* 0x008fc8000000000b */
[----:B-----5:R-:W-:-:S07]  /*07d0*/  FFMA R20, R10, R2, R11 ;  /* 0x000000020a147223 */ /* 0x020fce000000000b */
.L_x_17:
[----:B------:R-:W-:Y:S05]  /*07e0*/  BRA.U !UP1, `(.L_x_16) ;  /* 0x00000001098c7547 */ /* 0x000fea000b800000 */
[----:B------:R-:W-:Y:S02]  /*07f0*/  UISETP.NE.AND UP0, UPT, UR5, 0x1, UPT ;  /* 0x000000010500788c */ /* 0x000fe4000bf05270 */
[----:B------:R-:W-:-:S07]  /*0800*/  ULOP3.LUT UP1, URZ, UR15, 0x1, URZ, 0xc0, !UPT ;  /* 0x000000010fff7892 */ /* 0x000fce000f82c0ff */
[----:B------:R-:W-:Y:S05]  /*0810*/  BRA.U !UP0, `(.L_x_18) ;  /* 0x0000000108547547 */ /* 0x000fea000b800000 */
[----:B------:R-:W0:Y:S01]  /*0820*/  LDC.64 R6, c[0x0][0x380] ;  /* 0x0000e000ff067b82 */ /* 0x000e220000000a00 */
[----:B------:R-:W1:Y:S01]  /*0830*/  LDCU UR6, c[0x0][0x398] ;  /* 0x00007300ff0677ac */ /* 0x000e620008000800 */
[C---:B------:R-:W-:Y:S02]  /*0840*/  IADD3 R9, PT, PT, R0.reuse, UR9, RZ ;  /* 0x0000000900097c10 */ /* 0x040fe4000fffe0ff */
[----:B------:R-:W-:-:S04]  /*0850*/  IADD3 R10, P0, PT, R0, UR9, RZ ;  /* 0x00000009000a7c10 */ /* 0x000fc8000ff1e0ff */
[----:B------:R-:W2:Y:S01]  /*0860*/  LDC.64 R4, c[0x0][0x380] ;  /* 0x0000e000ff047b82 */ /* 0x000ea20000000a00 */
[----:B------:R-:W-:-:S07]  /*0870*/  IMAD.X R12, RZ, RZ, RZ, P0 ;  /* 0x000000ffff0c7224 */ /* 0x000fce00000e06ff */
[----:B------:R-:W3:Y:S01]  /*0880*/  LDC.64 R2, c[0x0][0x390] ;  /* 0x0000e400ff027b82 */ /* 0x000ee20000000a00 */
[----:B-1----:R-:W-:Y:S02]  /*0890*/  IMAD R11, R0, UR6, R15 ;  /* 0x00000006000b7c24 */ /* 0x002fe4000f8e020f */
[----:B0-----:R-:W-:-:S03]  /*08a0*/  IMAD.WIDE.U32 R6, R9, 0x4, R6 ;  /* 0x0000000409067825 */ /* 0x001fc600078e0006 */
[----:B------:R-:W-:-:S03]  /*08b0*/  IADD3 R17, PT, PT, R11, UR6, RZ ;  /* 0x000000060b117c10 */ /* 0x000fc6000fffe0ff */
[----:B------:R-:W4:Y:S01]  /*08c0*/  LDG.E R7, desc[UR12][R6.64] ;  /* 0x0000000c06077981 */ /* 0x000f22000c1e1900 */
[----:B--2---:R-:W-:-:S04]  /*08d0*/  LEA R4, P0, R10, R4, 0x2 ;  /* 0x000000040a047211 */ /* 0x004fc800078010ff */
[----:B------:R-:W-:Y:S01]  /*08e0*/  LEA.HI.X R5, R10, R5, R12, 0x2, P0 ;  /* 0x000000050a057211 */ /* 0x000fe200000f140c */
[----:B---3--:R-:W-:-:S05]  /*08f0*/  IMAD.WIDE.U32 R8, R11, 0x4, R2 ;  /* 0x000000040b087825 */ /* 0x008fca00078e0002 */
[----:B------:R-:W2:Y:S01]  /*0900*/  LDG.E R5, desc[UR12][R4.64+0x4] ;  /* 0x0000040c04057981 */ /* 0x000ea2000c1e1900 */
[----:B------:R-:W-:-:S03]  /*0910*/  IMAD.WIDE.U32 R2, R17, 0x4, R2 ;  /* 0x0000000411027825 */ /* 0x000fc600078e0002 */
[----:B------:R-:W4:Y:S04]  /*0920*/  LDG.E R8, desc[UR12][R8.64] ;  /* 0x0000000c08087981 */ /* 0x000f28000c1e1900 */
[----:B------:R-:W2:Y:S01]  /*0930*/  LDG.E R2, desc[UR12][R2.64] ;  /* 0x0000000c02027981 */ /* 0x000ea2000c1e1900 */
[----:B------:R-:W-:Y:S01]  /*0940*/  IADD3 R0, PT, PT, R0, 0x2, RZ ;  /* 0x0000000200007810 */ /* 0x000fe20007ffe0ff */
[----:B----4-:R-:W-:-:S04]  /*0950*/  FFMA R20, R7, R8, R20 ;  /* 0x0000000807147223 */ /* 0x010fc80000000014 */
[----:B--2---:R-:W-:-:S07]  /*0960*/  FFMA R20, R5, R2, R20 ;  /* 0x0000000205147223 */ /* 0x004fce0000000014 */
.L_x_18:
[----:B------:R-:W-:Y:S05]  /*0970*/  BRA.U !UP1, `(.L_x_16) ;  /* 0x0000000109287547 */ /* 0x000fea000b800000 */
[----:B------:R-:W0:Y:S01]  /*0980*/  LDC.64 R2, c[0x0][0x380] ;  /* 0x0000e000ff027b82 */ /* 0x000e220000000a00 */
[----:B------:R-:W1:Y:S01]  /*0990*/  LDCU UR6, c[0x0][0x398] ;  /* 0x00007300ff0677ac */ /* 0x000e620008000800 */
[----:B------:R-:W-:-:S06]  /*09a0*/  IADD3 R7, PT, PT, R0, UR9, RZ ;  /* 0x0000000900077c10 */ /* 0x000fcc000fffe0ff */
[----:B------:R-:W2:Y:S01]  /*09b0*/  LDC.64 R4, c[0x0][0x390] ;  /* 0x0000e400ff047b82 */ /* 0x000ea20000000a00 */
[----:B-1----:R-:W-:Y:S02]  /*09c0*/  IMAD R9, R0, UR6, R15 ;  /* 0x0000000600097c24 */ /* 0x002fe4000f8e020f */
[----:B0-----:R-:W-:-:S06]  /*09d0*/  IMAD.WIDE.U32 R2, R7, 0x4, R2 ;  /* 0x0000000407027825 */ /* 0x001fcc00078e0002 */
[----:B------:R-:W3:Y:S01]  /*09e0*/  LDG.E R3, desc[UR12][R2.64] ;  /* 0x0000000c02037981 */ /* 0x000ee2000c1e1900 */
[----:B--2---:R-:W-:-:S06]  /*09f0*/  IMAD.WIDE.U32 R4, R9, 0x4, R4 ;  /* 0x0000000409047825 */ /* 0x004fcc00078e0004 */
[----:B------:R-:W3:Y:S02]  /*0a00*/  LDG.E R4, desc[UR12][R4.64] ;  /* 0x0000000c04047981 */ /* 0x000ee4000c1e1900 */
[----:B---3--:R-:W-:-:S07]  /*0a10*/  FFMA R20, R3, R4, R20 ;  /* 0x0000000403147223 */ /* 0x008fce0000000014 */
.L_x_16:
[----:B------:R-:W0:Y:S08]  /*0a20*/  LDC R0, c[0x0][0x398] ;  /* 0x0000e600ff007b82 */ /* 0x000e300000000800 */
[----:B------:R-:W1:Y:S01]  /*0a30*/  LDC.64 R2, c[0x0][0x3a0] ;  /* 0x0000e800ff027b82 */ /* 0x000e620000000a00 */
[----:B0-----:R-:W-:Y:S02]  /*0a40*/  IMAD R5, R0, UR4, R15 ;  /* 0x0000000400057c24 */ /* 0x001fe4000f8e020f */
[----:B------:R-:W-:-:S05]  /*0a50*/  VIADD R15, R15, 0x1 ;  /* 0x000000010f0f7836 */ /* 0x000fca0000000000 */
[----:B------:R-:W-:Y:S01]  /*0a60*/  ISETP.NE.AND P0, PT, R15, R0, PT ;  /* 0x000000000f00720c */ /* 0x000fe20003f05270 */
[----:B-1----:R-:W-:-:S05]  /*0a70*/  IMAD.WIDE.U32 R2, R5, 0x4, R2 ;  /* 0x0000000405027825 */ /* 0x002fca00078e0002 */
[----:B------:R0:W-:Y:S07]  /*0a80*/  STG.E desc[UR12][R2.64], R20 ;  /* 0x0000001402007986 */ /* 0x0001ee000c10190c */
[----:B------:R-:W-:Y:S05]  /*0a90*/  @P0 BRA `(.L_x_19) ;  /* 0xfffffff400b40947 */ /* 0x000fea000383ffff */
[----:B------:R-:W1:Y:S01]  /*0aa0*/  LDC R0, c[0x0][0x388] ;  /* 0x0000e200ff007b82 */ /* 0x000e620000000800 */
[----:B------:R-:W-:-:S06]  /*0ab0*/  UIADD3 UR4, UPT, UPT, UR4, 0x1, URZ ;  /* 0x0000000104047890 */ /* 0x000fcc000fffe0ff */
[----:B-1----:R-:W-:-:S13]  /*0ac0*/  ISETP.NE.AND P0, PT, R0, UR4, PT ;  /* 0x0000000400007c0c */ /* 0x002fda000bf05270 */
[----:B------:R-:W-:Y:S05]  /*0ad0*/  @!P0 EXIT ;  /* 0x000000000000894d */ /* 0x000fea0003800000 */
[----:B------:R-:W-:Y:S05]  /*0ae0*/  BRA `(.L_x_20) ;  /* 0xfffffff400847947 */ /* 0x000fea000383ffff */
.L_x_13:
[C---:B------:R-:W-:Y:S01]  /*0af0*/  LOP3.LUT R10, R0.reuse, 0x7, RZ, 0xc0, !PT ;  /* 0x00000007000a7812 */ /* 0x040fe200078ec0ff */
[----:B------:R-:W-:Y:S01]  /*0b00*/  UMOV UR4, URZ ;  /* 0x000000ff00047c82 */ /* 0x000fe20008000000 */
[----:B------:R-:W-:Y:S02]  /*0b10*/  LOP3.LUT R11, R0, 0x3, RZ, 0xc0, !PT ;  /* 0x00000003000b7812 */ /* 0x000fe400078ec0ff */
[----:B------:R-:W-:Y:S02]  /*0b20*/  IADD3 R2, PT, PT, R10, -0x1, RZ ;  /* 0xffffffff0a027810 */ /* 0x000fe40007ffe0ff */
[----:B------:R-:W-:Y:S02]  /*0b30*/  LOP3.LUT R0, R0, 0x7ffffff8, RZ, 0xc0, !PT ;  /* 0x7ffffff800007812 */ /* 0x000fe400078ec0ff */
[----:B------:R-:W-:-:S13]  /*0b40*/  ISETP.GE.U32.AND P0, PT, R2, 0x3, PT ;  /* 0x000000030200780c */ /* 0x000fda0003f06070 */
.L_x_26:
[----:B0-----:R-:W0:Y:S01]  /*0b50*/  LDC R14, c[0x0][0x398] ;  /* 0x0000e600ff0e7b82 */ /* 0x001e220000000800 */
[----:B-1----:R-:W1:Y:S01]  /*0b60*/  LDCU UR5, c[0x0][0x388] ;  /* 0x00007100ff0577ac */ /* 0x002e620008000800 */
[----:B--2---:R-:W-:Y:S01]  /*0b70*/  HFMA2 R3, -RZ, RZ, 0, 0 ;  /* 0x00000000ff037431 */ /* 0x004fe200000001ff */
[C---:B0-----:R-:W-:Y:S01]  /*0b80*/  ISETP.GE.U32.AND P1, PT, R14.reuse, 0x8, PT ;  /* 0x000000080e00780c */ /* 0x041fe20003f26070 */
[----:B------:R-:W-:Y:S01]  /*0b90*/  IMAD R2, R14, UR4, RZ ;  /* 0x000000040e027c24 */ /* 0x000fe2000f8e02ff */
[----:B------:R-:W-:-:S04]  /*0ba0*/  UIADD3 UR4, UPT, UPT, UR4, 0x1, URZ ;  /* 0x0000000104047890 */ /* 0x000fc8000fffe0ff */
[----:B-1----:R-:W-:-:S07]  /*0bb0*/  UISETP.NE.AND UP0, UPT, UR4, UR5, UPT ;  /* 0x000000050400728c */ /* 0x002fce000bf05270 */
[----:B---3--:R-:W-:Y:S05]  /*0bc0*/  @!P1 BRA `(.L_x_21) ;  /* 0x0000000000409947 */ /* 0x008fea0003800000 */
[----:B------:R-:W0:Y:S01]  /*0bd0*/  LDC.64 R6, c[0x0][0x3a0] ;  /* 0x0000e800ff067b82 */ /* 0x000e220000000a00 */
[----:B------:R-:W-:-:S05]  /*0be0*/  UMOV UR5, URZ ;  /* 0x000000ff00057c82 */ /* 0x000fca0008000000 */
.L_x_22:
[----:B-1----:R-:W-:Y:S01]  /*0bf0*/  IADD3 R5, PT, PT, R2, UR5, RZ ;  /* 0x0000000502057c10 */ /* 0x002fe2000fffe0ff */
[----:B------:R-:W-:-:S04]  /*0c00*/  UIADD3 UR5, UPT, UPT, UR5, 0x8, URZ ;  /* 0x0000000805057890 */ /* 0x000fc8000fffe0ff */
[----:B0-----:R-:W-:Y:S02]  /*0c10*/  IMAD.WIDE.U32 R4, R5, 0x4, R6 ;  /* 0x0000000405047825 */ /* 0x001fe400078e0006 */
[----:B------:R-:W-:-:S03]  /*0c20*/  ISETP.NE.AND P1, PT, R0, UR5, PT ;  /* 0x0000000500007c0c */ /* 0x000fc6000bf25270 */
        /* <DEDUP_REMOVED lines=8> */
[----:B------:R-:W-:Y:S05]  /*0cb0*/  @P1 BRA `(.L_x_22) ;  /* 0xfffffffc00cc1947 */ /* 0x000fea000383ffff */
[----:B------:R-:W-:-:S07]  /*0cc0*/  IMAD.MOV.U32 R3, RZ, RZ, R0 ;  /* 0x000000ffff037224 */ /* 0x000fce00078e0000 */
.L_x_21:
[----:B------:R-:W-:-:S13]  /*0cd0*/  ISETP.NE.AND P1, PT, R10, RZ, PT ;  /* 0x000000ff0a00720c */ /* 0x000fda0003f25270 */
[----:B------:R-:W-:Y:S05]  /*0ce0*/  @!P1 BRA `(.L_x_23) ;  /* 0x0000000000889947 */ /* 0x000fea0003800000 */
[----:B------:R-:W-:Y:S01]  /*0cf0*/  ISETP.NE.AND P1, PT, R11, RZ, PT ;  /* 0x000000ff0b00720c */ /* 0x000fe20003f25270 */
[----:B------:R-:W-:-:S12]  /*0d00*/  @!P0 BRA `(.L_x_24) ;  /* 0x0000000000348947 */ /* 0x000fd80003800000 */
[----:B------:R-:W0:Y:S01]  /*0d10*/  LDC.64 R12, c[0x0][0x3a0] ;  /* 0x0000e800ff0c7b82 */ /* 0x000e220000000a00 */
[CC--:B------:R-:W-:Y:S02]  /*0d20*/  IADD3 R8, P2, PT, R2.reuse, R3.reuse, RZ ;  /* 0x0000000302087210 */ /* 0x0c0fe40007f5e0ff */
[----:B------:R-:W-:Y:S02]  /*0d30*/  IADD3 R7, PT, PT, R2, R3, RZ ;  /* 0x0000000302077210 */ /* 0x000fe40007ffe0ff */
[----:B------:R-:W-:Y:S02]  /*0d40*/  IADD3.X R9, PT, PT, RZ, RZ, RZ, P2, !PT ;  /* 0x000000ffff097210 */ /* 0x000fe400017fe4ff */
[----:B------:R-:W-:Y:S01]  /*0d50*/  IADD3 R3, PT, PT, R3, 0x4, RZ ;  /* 0x0000000403037810 */ /* 0x000fe20007ffe0ff */
[----:B-1----:R-:W1:Y:S01]  /*0d60*/  LDC.64 R4, c[0x0][0x3a0] ;  /* 0x0000e800ff047b82 */ /* 0x002e620000000a00 */
[----:B0-----:R-:W-:Y:S01]  /*0d70*/  LEA R6, P2, R8, R12, 0x2 ;  /* 0x0000000c08067211 */ /* 0x001fe200078410ff */
[----:B-1----:R-:W-:-:S03]  /*0d80*/  IMAD.WIDE.U32 R4, R7, 0x4, R4 ;  /* 0x0000000407047825 */ /* 0x002fc600078e0004 */
[----:B------:R-:W-:Y:S02]  /*0d90*/  LEA.HI.X R7, R8, R13, R9, 0x2, P2 ;  /* 0x0000000d08077211 */ /* 0x000fe400010f1409 */
[----:B------:R0:W-:Y:S04]  /*0da0*/  STG.E desc[UR12][R4.64], RZ ;  /* 0x000000ff04007986 */ /* 0x0001e8000c10190c */
[----:B------:R0:W-:Y:S04]  /*0db0*/  STG.E desc[UR12][R6.64+0x4], RZ ;  /* 0x000004ff06007986 */ /* 0x0001e8000c10190c */
[----:B------:R0:W-:Y:S04]  /*0dc0*/  STG.E desc[UR12][R6.64+0x8], RZ ;  /* 0x000008ff06007986 */ /* 0x0001e8000c10190c */
[----:B------:R0:W-:Y:S02]  /*0dd0*/  STG.E desc[UR12][R6.64+0xc], RZ ;  /* 0x00000cff06007986 */ /* 0x0001e4000c10190c */
.L_x_24:
[----:B------:R-:W-:Y:S05]  /*0de0*/  @!P1 BRA `(.L_x_23) ;  /* 0x0000000000489947 */ /* 0x000fea0003800000 */
[----:B------:R-:W-:Y:S02]  /*0df0*/  LOP3.LUT P1, RZ, R14, 0x1, RZ, 0xc0, !PT ;  /* 0x000000010eff7812 */ /* 0x000fe4000782c0ff */
[----:B------:R-:W-:-:S11]  /*0e00*/  ISETP.NE.AND P2, PT, R11, 0x1, PT ;  /* 0x000000010b00780c */ /* 0x000fd60003f45270 */
[----:B------:R-:W2:Y:S02]  /*0e10*/  @P1 LDC.64 R8, c[0x0][0x3a0] ;  /* 0x0000e800ff081b82 */ /* 0x000ea40000000a00 */
[----:B------:R-:W-:Y:S05]  /*0e20*/  @!P2 BRA `(.L_x_25) ;  /* 0x00000000002ca947 */ /* 0x000fea0003800000 */
[----:B------:R-:W3:Y:S01]  /*0e30*/  LDC.64 R14, c[0x0][0x3a0] ;  /* 0x0000e800ff0e7b82 */ /* 0x000ee20000000a00 */
[C---:B------:R-:W-:Y:S01]  /*0e40*/  IADD3 R12, P2, PT, R2.reuse, R3, RZ ;  /* 0x00000003020c7210 */ /* 0x040fe20007f5e0ff */
[----:B0-----:R-:W-:Y:S01]  /*0e50*/  IMAD.IADD R7, R2, 0x1, R3 ;  /* 0x0000000102077824 */ /* 0x001fe200078e0203 */
[----:B------:R-:W-:Y:S02]  /*0e60*/  IADD3 R3, PT, PT, R3, 0x2, RZ ;  /* 0x0000000203037810 */ /* 0x000fe40007ffe0ff */
[----:B------:R-:W-:-:S03]  /*0e70*/  IADD3.X R13, PT, PT, RZ, RZ, RZ, P2, !PT ;  /* 0x000000ffff0d7210 */ /* 0x000fc600017fe4ff */
[----:B-1----:R-:W0:Y:S01]  /*0e80*/  LDC.64 R4, c[0x0][0x3a0] ;  /* 0x0000e800ff047b82 */ /* 0x002e220000000a00 */
[----:B---3--:R-:W-:Y:S01]  /*0e90*/  LEA R6, P2, R12, R14, 0x2 ;  /* 0x0000000e0c067211 */ /* 0x008fe200078410ff */
[----:B0-----:R-:W-:-:S03]  /*0ea0*/  IMAD.WIDE.U32 R4, R7, 0x4, R4 ;  /* 0x0000000407047825 */ /* 0x001fc600078e0004 */
[----:B------:R-:W-:Y:S02]  /*0eb0*/  LEA.HI.X R7, R12, R15, R13, 0x2, P2 ;  /* 0x0000000f0c077211 */ /* 0x000fe400010f140d */
[----:B------:R3:W-:Y:S04]  /*0ec0*/  STG.E desc[UR12][R4.64], RZ ;  /* 0x000000ff04007986 */ /* 0x0007e8000c10190c */
[----:B------:R3:W-:Y:S03]  /*0ed0*/  STG.E desc[UR12][R6.64+0x4], RZ ;  /* 0x000004ff06007986 */ /* 0x0007e6000c10190c */
.L_x_25:
[----:B------:R-:W-:-:S05]  /*0ee0*/  @P1 IADD3 R3, PT, PT, R2, R3, RZ ;  /* 0x0000000302031210 */ /* 0x000fca0007ffe0ff */
[----:B--2---:R-:W-:-:S05]  /*0ef0*/  @P1 IMAD.WIDE.U32 R2, R3, 0x4, R8 ;  /* 0x0000000403021825 */ /* 0x004fca00078e0008 */
[----:B------:R2:W-:Y:S02]  /*0f00*/  @P1 STG.E desc[UR12][R2.64], RZ ;  /* 0x000000ff02001986 */ /* 0x0005e4000c10190c */
.L_x_23:
[----:B------:R-:W-:Y:S05]  /*0f10*/  BRA.U UP0, `(.L_x_26) ;  /* 0xfffffffd000c7547 */ /* 0x000fea000b83ffff */
[----:B------:R-:W-:Y:S05]  /*0f20*/  EXIT ;  /* 0x000000000000794d */ /* 0x000fea0003800000 */
.L_x_27:
        /* <DEDUP_REMOVED lines=13> */
.L_x_30:


//--------------------- .nv.shared._Z14matrixMultiplyPfS_S_iiiiii --------------------------
	.section	.nv.shared._Z14matrixMultiplyPfS_S_iiiiii,"aw",@nobits
	.sectionflags	@""
	.align	4
.nv.shared._Z14matrixMultiplyPfS_S_iiiiii:
	.zero		29824


//--------------------- .nv.shared.reserved.0     --------------------------
	.section	.nv.shared.reserved.0,"aw",@nobits
	.weak		__nv_reservedSMEM_offset_0_alias
	.size		__nv_reservedSMEM_offset_0_alias, 0, 64
	.other		__nv_reservedSMEM_offset_0_alias,@"STO_CUDA_RESERVED_SHARED STV_DEFAULT"
__nv_reservedSMEM_offset_0_alias:
	.zero		0
	.zero		64


//--------------------- .nv.constant0._Z14matrixMultiplyPfS_S_iiiiii --------------------------
	.section	.nv.constant0._Z14matrixMultiplyPfS_S_iiiiii,"a",@progbits
	.sectionflags	@""
	.align	4
.nv.constant0._Z14matrixMultiplyPfS_S_iiiiii:
	.zero		944


//--------------------- .nv.constant0._Z13mmul_d_threadPfiiS_iS_ --------------------------
	.section	.nv.constant0._Z13mmul_d_threadPfiiS_iS_,"a",@progbits
	.sectionflags	@""
	.align	4
.nv.constant0._Z13mmul_d_threadPfiiS_iS_:
	.zero		936


//--------------------- .nv.constant0._Z6mmul_dPfiiS_iS_ --------------------------
	.section	.nv.constant0._Z6mmul_dPfiiS_iS_,"a",@progbits
	.sectionflags	@""
	.align	4
.nv.constant0._Z6mmul_dPfiiS_iS_:
	.zero		936


//--------------------- SYMBOLS --------------------------

	.type		.nv.reservedSmem.offset0,@object
	.size		.nv.reservedSmem.offset0,0x4
	.type		.nv.reservedSmem.cap,@object
	.size		.nv.reservedSmem.cap,0x4
